//
// Generated by NVIDIA NVVM Compiler
//
// Compiler Build ID: CL-36424714
// Cuda compilation tools, release 13.0, V13.0.88
// Based on NVVM 20.0.0
//

.version 9.0
.target sm_100
.address_size 64

	// .globl	_ZN8pygpukit3ops2nn20transpose_f32_kernelEPKfPfii
// _ZZN8pygpukit3ops2nn20transpose_f32_kernelEPKfPfiiE4tile has been demoted
// _ZZN8pygpukit3ops2nn20transpose_f64_kernelEPKdPdiiE4tile has been demoted
// _ZZN8pygpukit3ops2nn20transpose_f16_kernelEPK6__halfPS2_iiE4tile has been demoted
// _ZZN8pygpukit3ops2nn21transpose_bf16_kernelEPK13__nv_bfloat16PS2_iiE4tile has been demoted

.visible .entry _ZN8pygpukit3ops2nn20transpose_f32_kernelEPKfPfii(
	.param .u64 .ptr .align 1 _ZN8pygpukit3ops2nn20transpose_f32_kernelEPKfPfii_param_0,
	.param .u64 .ptr .align 1 _ZN8pygpukit3ops2nn20transpose_f32_kernelEPKfPfii_param_1,
	.param .u32 _ZN8pygpukit3ops2nn20transpose_f32_kernelEPKfPfii_param_2,
	.param .u32 _ZN8pygpukit3ops2nn20transpose_f32_kernelEPKfPfii_param_3
)
{
	.reg .pred 	%p<25>;
	.reg .b32 	%r<36>;
	.reg .b32 	%f<9>;
	.reg .b64 	%rd<21>;
	// demoted variable
	.shared .align 4 .b8 _ZZN8pygpukit3ops2nn20transpose_f32_kernelEPKfPfiiE4tile[4224];
	ld.param.u64 	%rd3, [_ZN8pygpukit3ops2nn20transpose_f32_kernelEPKfPfii_param_0];
	ld.param.u64 	%rd4, [_ZN8pygpukit3ops2nn20transpose_f32_kernelEPKfPfii_param_1];
	ld.param.u32 	%r18, [_ZN8pygpukit3ops2nn20transpose_f32_kernelEPKfPfii_param_2];
	ld.param.u32 	%r19, [_ZN8pygpukit3ops2nn20transpose_f32_kernelEPKfPfii_param_3];
	cvta.to.global.u64 	%rd1, %rd3;
	cvta.to.global.u64 	%rd2, %rd4;
	mov.u32 	%r20, %ctaid.x;
	shl.b32 	%r1, %r20, 5;
	mov.u32 	%r2, %tid.x;
	add.s32 	%r3, %r1, %r2;
	mov.u32 	%r21, %ctaid.y;
	shl.b32 	%r4, %r21, 5;
	mov.u32 	%r5, %tid.y;
	add.s32 	%r6, %r4, %r5;
	setp.ge.s32 	%p1, %r3, %r19;
	shl.b32 	%r22, %r2, 2;
	mov.u32 	%r23, _ZZN8pygpukit3ops2nn20transpose_f32_kernelEPKfPfiiE4tile;
	add.s32 	%r7, %r23, %r22;
	setp.ge.s32 	%p2, %r6, %r18;
	mad.lo.s32 	%r8, %r5, 132, %r7;
	or.pred  	%p3, %p1, %p2;
	@%p3 bra 	$L__BB0_2;
	mad.lo.s32 	%r24, %r6, %r19, %r3;
	mul.wide.s32 	%rd5, %r24, 4;
	add.s64 	%rd6, %rd1, %rd5;
	ld.global.nc.f32 	%f1, [%rd6];
	st.shared.f32 	[%r8], %f1;
$L__BB0_2:
	setp.ge.s32 	%p4, %r3, %r19;
	add.s32 	%r9, %r6, 8;
	setp.ge.s32 	%p5, %r9, %r18;
	or.pred  	%p6, %p4, %p5;
	@%p6 bra 	$L__BB0_4;
	mad.lo.s32 	%r25, %r9, %r19, %r3;
	mul.wide.s32 	%rd7, %r25, 4;
	add.s64 	%rd8, %rd1, %rd7;
	ld.global.nc.f32 	%f2, [%rd8];
	st.shared.f32 	[%r8+1056], %f2;
$L__BB0_4:
	setp.ge.s32 	%p7, %r3, %r19;
	add.s32 	%r10, %r6, 16;
	setp.ge.s32 	%p8, %r10, %r18;
	or.pred  	%p9, %p7, %p8;
	@%p9 bra 	$L__BB0_6;
	mad.lo.s32 	%r26, %r10, %r19, %r3;
	mul.wide.s32 	%rd9, %r26, 4;
	add.s64 	%rd10, %rd1, %rd9;
	ld.global.nc.f32 	%f3, [%rd10];
	st.shared.f32 	[%r8+2112], %f3;
$L__BB0_6:
	setp.ge.s32 	%p10, %r3, %r19;
	add.s32 	%r11, %r6, 24;
	setp.ge.s32 	%p11, %r11, %r18;
	or.pred  	%p12, %p10, %p11;
	@%p12 bra 	$L__BB0_8;
	mad.lo.s32 	%r27, %r11, %r19, %r3;
	mul.wide.s32 	%rd11, %r27, 4;
	add.s64 	%rd12, %rd1, %rd11;
	ld.global.nc.f32 	%f4, [%rd12];
	st.shared.f32 	[%r8+3168], %f4;
$L__BB0_8:
	bar.sync 	0;
	add.s32 	%r28, %r4, %r2;
	add.s32 	%r13, %r1, %r5;
	setp.ge.s32 	%p13, %r28, %r18;
	shl.b32 	%r29, %r2, 7;
	add.s32 	%r30, %r7, %r29;
	setp.ge.s32 	%p14, %r13, %r19;
	shl.b32 	%r31, %r5, 2;
	add.s32 	%r14, %r30, %r31;
	or.pred  	%p15, %p14, %p13;
	@%p15 bra 	$L__BB0_10;
	ld.shared.f32 	%f5, [%r14];
	mad.lo.s32 	%r32, %r13, %r18, %r28;
	mul.wide.s32 	%rd13, %r32, 4;
	add.s64 	%rd14, %rd2, %rd13;
	st.global.f32 	[%rd14], %f5;
$L__BB0_10:
	setp.ge.s32 	%p16, %r28, %r18;
	add.s32 	%r15, %r13, 8;
	setp.ge.s32 	%p17, %r15, %r19;
	or.pred  	%p18, %p17, %p16;
	@%p18 bra 	$L__BB0_12;
	ld.shared.f32 	%f6, [%r14+32];
	mad.lo.s32 	%r33, %r15, %r18, %r28;
	mul.wide.s32 	%rd15, %r33, 4;
	add.s64 	%rd16, %rd2, %rd15;
	st.global.f32 	[%rd16], %f6;
$L__BB0_12:
	setp.ge.s32 	%p19, %r28, %r18;
	add.s32 	%r16, %r13, 16;
	setp.ge.s32 	%p20, %r16, %r19;
	or.pred  	%p21, %p20, %p19;
	@%p21 bra 	$L__BB0_14;
	ld.shared.f32 	%f7, [%r14+64];
	mad.lo.s32 	%r34, %r16, %r18, %r28;
	mul.wide.s32 	%rd17, %r34, 4;
	add.s64 	%rd18, %rd2, %rd17;
	st.global.f32 	[%rd18], %f7;
$L__BB0_14:
	setp.ge.s32 	%p22, %r28, %r18;
	add.s32 	%r17, %r13, 24;
	setp.ge.s32 	%p23, %r17, %r19;
	or.pred  	%p24, %p23, %p22;
	@%p24 bra 	$L__BB0_16;
	ld.shared.f32 	%f8, [%r14+96];
	mad.lo.s32 	%r35, %r17, %r18, %r28;
	mul.wide.s32 	%rd19, %r35, 4;
	add.s64 	%rd20, %rd2, %rd19;
	st.global.f32 	[%rd20], %f8;
$L__BB0_16:
	ret;

}
	// .globl	_ZN8pygpukit3ops2nn20transpose_f64_kernelEPKdPdii
.visible .entry _ZN8pygpukit3ops2nn20transpose_f64_kernelEPKdPdii(
	.param .u64 .ptr .align 1 _ZN8pygpukit3ops2nn20transpose_f64_kernelEPKdPdii_param_0,
	.param .u64 .ptr .align 1 _ZN8pygpukit3ops2nn20transpose_f64_kernelEPKdPdii_param_1,
	.param .u32 _ZN8pygpukit3ops2nn20transpose_f64_kernelEPKdPdii_param_2,
	.param .u32 _ZN8pygpukit3ops2nn20transpose_f64_kernelEPKdPdii_param_3
)
{
	.reg .pred 	%p<25>;
	.reg .b32 	%r<36>;
	.reg .b64 	%rd<21>;
	.reg .b64 	%fd<9>;
	// demoted variable
	.shared .align 8 .b8 _ZZN8pygpukit3ops2nn20transpose_f64_kernelEPKdPdiiE4tile[8448];
	ld.param.u64 	%rd3, [_ZN8pygpukit3ops2nn20transpose_f64_kernelEPKdPdii_param_0];
	ld.param.u64 	%rd4, [_ZN8pygpukit3ops2nn20transpose_f64_kernelEPKdPdii_param_1];
	ld.param.u32 	%r18, [_ZN8pygpukit3ops2nn20transpose_f64_kernelEPKdPdii_param_2];
	ld.param.u32 	%r19, [_ZN8pygpukit3ops2nn20transpose_f64_kernelEPKdPdii_param_3];
	cvta.to.global.u64 	%rd1, %rd3;
	cvta.to.global.u64 	%rd2, %rd4;
	mov.u32 	%r20, %ctaid.x;
	shl.b32 	%r1, %r20, 5;
	mov.u32 	%r2, %tid.x;
	add.s32 	%r3, %r1, %r2;
	mov.u32 	%r21, %ctaid.y;
	shl.b32 	%r4, %r21, 5;
	mov.u32 	%r5, %tid.y;
	add.s32 	%r6, %r4, %r5;
	setp.ge.s32 	%p1, %r3, %r19;
	shl.b32 	%r22, %r2, 3;
	mov.u32 	%r23, _ZZN8pygpukit3ops2nn20transpose_f64_kernelEPKdPdiiE4tile;
	add.s32 	%r7, %r23, %r22;
	setp.ge.s32 	%p2, %r6, %r18;
	mad.lo.s32 	%r8, %r5, 264, %r7;
	or.pred  	%p3, %p1, %p2;
	@%p3 bra 	$L__BB1_2;
	mad.lo.s32 	%r24, %r6, %r19, %r3;
	mul.wide.s32 	%rd5, %r24, 8;
	add.s64 	%rd6, %rd1, %rd5;
	ld.global.nc.f64 	%fd1, [%rd6];
	st.shared.f64 	[%r8], %fd1;
$L__BB1_2:
	setp.ge.s32 	%p4, %r3, %r19;
	add.s32 	%r9, %r6, 8;
	setp.ge.s32 	%p5, %r9, %r18;
	or.pred  	%p6, %p4, %p5;
	@%p6 bra 	$L__BB1_4;
	mad.lo.s32 	%r25, %r9, %r19, %r3;
	mul.wide.s32 	%rd7, %r25, 8;
	add.s64 	%rd8, %rd1, %rd7;
	ld.global.nc.f64 	%fd2, [%rd8];
	st.shared.f64 	[%r8+2112], %fd2;
$L__BB1_4:
	setp.ge.s32 	%p7, %r3, %r19;
	add.s32 	%r10, %r6, 16;
	setp.ge.s32 	%p8, %r10, %r18;
	or.pred  	%p9, %p7, %p8;
	@%p9 bra 	$L__BB1_6;
	mad.lo.s32 	%r26, %r10, %r19, %r3;
	mul.wide.s32 	%rd9, %r26, 8;
	add.s64 	%rd10, %rd1, %rd9;
	ld.global.nc.f64 	%fd3, [%rd10];
	st.shared.f64 	[%r8+4224], %fd3;
$L__BB1_6:
	setp.ge.s32 	%p10, %r3, %r19;
	add.s32 	%r11, %r6, 24;
	setp.ge.s32 	%p11, %r11, %r18;
	or.pred  	%p12, %p10, %p11;
	@%p12 bra 	$L__BB1_8;
	mad.lo.s32 	%r27, %r11, %r19, %r3;
	mul.wide.s32 	%rd11, %r27, 8;
	add.s64 	%rd12, %rd1, %rd11;
	ld.global.nc.f64 	%fd4, [%rd12];
	st.shared.f64 	[%r8+6336], %fd4;
$L__BB1_8:
	bar.sync 	0;
	add.s32 	%r28, %r4, %r2;
	add.s32 	%r13, %r1, %r5;
	setp.ge.s32 	%p13, %r28, %r18;
	shl.b32 	%r29, %r2, 8;
	add.s32 	%r30, %r7, %r29;
	setp.ge.s32 	%p14, %r13, %r19;
	shl.b32 	%r31, %r5, 3;
	add.s32 	%r14, %r30, %r31;
	or.pred  	%p15, %p14, %p13;
	@%p15 bra 	$L__BB1_10;
	ld.shared.f64 	%fd5, [%r14];
	mad.lo.s32 	%r32, %r13, %r18, %r28;
	mul.wide.s32 	%rd13, %r32, 8;
	add.s64 	%rd14, %rd2, %rd13;
	st.global.f64 	[%rd14], %fd5;
$L__BB1_10:
	setp.ge.s32 	%p16, %r28, %r18;
	add.s32 	%r15, %r13, 8;
	setp.ge.s32 	%p17, %r15, %r19;
	or.pred  	%p18, %p17, %p16;
	@%p18 bra 	$L__BB1_12;
	ld.shared.f64 	%fd6, [%r14+64];
	mad.lo.s32 	%r33, %r15, %r18, %r28;
	mul.wide.s32 	%rd15, %r33, 8;
	add.s64 	%rd16, %rd2, %rd15;
	st.global.f64 	[%rd16], %fd6;
$L__BB1_12:
	setp.ge.s32 	%p19, %r28, %r18;
	add.s32 	%r16, %r13, 16;
	setp.ge.s32 	%p20, %r16, %r19;
	or.pred  	%p21, %p20, %p19;
	@%p21 bra 	$L__BB1_14;
	ld.shared.f64 	%fd7, [%r14+128];
	mad.lo.s32 	%r34, %r16, %r18, %r28;
	mul.wide.s32 	%rd17, %r34, 8;
	add.s64 	%rd18, %rd2, %rd17;
	st.global.f64 	[%rd18], %fd7;
$L__BB1_14:
	setp.ge.s32 	%p22, %r28, %r18;
	add.s32 	%r17, %r13, 24;
	setp.ge.s32 	%p23, %r17, %r19;
	or.pred  	%p24, %p23, %p22;
	@%p24 bra 	$L__BB1_16;
	ld.shared.f64 	%fd8, [%r14+192];
	mad.lo.s32 	%r35, %r17, %r18, %r28;
	mul.wide.s32 	%rd19, %r35, 8;
	add.s64 	%rd20, %rd2, %rd19;
	st.global.f64 	[%rd20], %fd8;
$L__BB1_16:
	ret;

}
	// .globl	_ZN8pygpukit3ops2nn20transpose_f16_kernelEPK6__halfPS2_ii
.visible .entry _ZN8pygpukit3ops2nn20transpose_f16_kernelEPK6__halfPS2_ii(
	.param .u64 .ptr .align 1 _ZN8pygpukit3ops2nn20transpose_f16_kernelEPK6__halfPS2_ii_param_0,
	.param .u64 .ptr .align 1 _ZN8pygpukit3ops2nn20transpose_f16_kernelEPK6__halfPS2_ii_param_1,
	.param .u32 _ZN8pygpukit3ops2nn20transpose_f16_kernelEPK6__halfPS2_ii_param_2,
	.param .u32 _ZN8pygpukit3ops2nn20transpose_f16_kernelEPK6__halfPS2_ii_param_3
)
{
	.reg .pred 	%p<25>;
	.reg .b16 	%rs<9>;
	.reg .b32 	%r<36>;
	.reg .b64 	%rd<21>;
	// demoted variable
	.shared .align 2 .b8 _ZZN8pygpukit3ops2nn20transpose_f16_kernelEPK6__halfPS2_iiE4tile[2112];
	ld.param.u64 	%rd3, [_ZN8pygpukit3ops2nn20transpose_f16_kernelEPK6__halfPS2_ii_param_0];
	ld.param.u64 	%rd4, [_ZN8pygpukit3ops2nn20transpose_f16_kernelEPK6__halfPS2_ii_param_1];
	ld.param.u32 	%r18, [_ZN8pygpukit3ops2nn20transpose_f16_kernelEPK6__halfPS2_ii_param_2];
	ld.param.u32 	%r19, [_ZN8pygpukit3ops2nn20transpose_f16_kernelEPK6__halfPS2_ii_param_3];
	cvta.to.global.u64 	%rd1, %rd3;
	cvta.to.global.u64 	%rd2, %rd4;
	mov.u32 	%r20, %ctaid.x;
	shl.b32 	%r1, %r20, 5;
	mov.u32 	%r2, %tid.x;
	add.s32 	%r3, %r1, %r2;
	mov.u32 	%r21, %ctaid.y;
	shl.b32 	%r4, %r21, 5;
	mov.u32 	%r5, %tid.y;
	add.s32 	%r6, %r4, %r5;
	setp.ge.s32 	%p1, %r3, %r19;
	shl.b32 	%r22, %r2, 1;
	mov.u32 	%r23, _ZZN8pygpukit3ops2nn20transpose_f16_kernelEPK6__halfPS2_iiE4tile;
	add.s32 	%r7, %r23, %r22;
	setp.ge.s32 	%p2, %r6, %r18;
	mad.lo.s32 	%r8, %r5, 66, %r7;
	or.pred  	%p3, %p1, %p2;
	@%p3 bra 	$L__BB2_2;
	mad.lo.s32 	%r24, %r6, %r19, %r3;
	mul.wide.s32 	%rd5, %r24, 2;
	add.s64 	%rd6, %rd1, %rd5;
	ld.global.nc.u16 	%rs1, [%rd6];
	st.shared.u16 	[%r8], %rs1;
$L__BB2_2:
	setp.ge.s32 	%p4, %r3, %r19;
	add.s32 	%r9, %r6, 8;
	setp.ge.s32 	%p5, %r9, %r18;
	or.pred  	%p6, %p4, %p5;
	@%p6 bra 	$L__BB2_4;
	mad.lo.s32 	%r25, %r9, %r19, %r3;
	mul.wide.s32 	%rd7, %r25, 2;
	add.s64 	%rd8, %rd1, %rd7;
	ld.global.nc.u16 	%rs2, [%rd8];
	st.shared.u16 	[%r8+528], %rs2;
$L__BB2_4:
	setp.ge.s32 	%p7, %r3, %r19;
	add.s32 	%r10, %r6, 16;
	setp.ge.s32 	%p8, %r10, %r18;
	or.pred  	%p9, %p7, %p8;
	@%p9 bra 	$L__BB2_6;
	mad.lo.s32 	%r26, %r10, %r19, %r3;
	mul.wide.s32 	%rd9, %r26, 2;
	add.s64 	%rd10, %rd1, %rd9;
	ld.global.nc.u16 	%rs3, [%rd10];
	st.shared.u16 	[%r8+1056], %rs3;
$L__BB2_6:
	setp.ge.s32 	%p10, %r3, %r19;
	add.s32 	%r11, %r6, 24;
	setp.ge.s32 	%p11, %r11, %r18;
	or.pred  	%p12, %p10, %p11;
	@%p12 bra 	$L__BB2_8;
	mad.lo.s32 	%r27, %r11, %r19, %r3;
	mul.wide.s32 	%rd11, %r27, 2;
	add.s64 	%rd12, %rd1, %rd11;
	ld.global.nc.u16 	%rs4, [%rd12];
	st.shared.u16 	[%r8+1584], %rs4;
$L__BB2_8:
	bar.sync 	0;
	add.s32 	%r28, %r4, %r2;
	add.s32 	%r13, %r1, %r5;
	setp.ge.s32 	%p13, %r28, %r18;
	shl.b32 	%r29, %r2, 6;
	add.s32 	%r30, %r7, %r29;
	setp.ge.s32 	%p14, %r13, %r19;
	shl.b32 	%r31, %r5, 1;
	add.s32 	%r14, %r30, %r31;
	or.pred  	%p15, %p14, %p13;
	@%p15 bra 	$L__BB2_10;
	mad.lo.s32 	%r32, %r13, %r18, %r28;
	mul.wide.s32 	%rd13, %r32, 2;
	add.s64 	%rd14, %rd2, %rd13;
	ld.shared.u16 	%rs5, [%r14];
	st.global.u16 	[%rd14], %rs5;
$L__BB2_10:
	setp.ge.s32 	%p16, %r28, %r18;
	add.s32 	%r15, %r13, 8;
	setp.ge.s32 	%p17, %r15, %r19;
	or.pred  	%p18, %p17, %p16;
	@%p18 bra 	$L__BB2_12;
	mad.lo.s32 	%r33, %r15, %r18, %r28;
	mul.wide.s32 	%rd15, %r33, 2;
	add.s64 	%rd16, %rd2, %rd15;
	ld.shared.u16 	%rs6, [%r14+16];
	st.global.u16 	[%rd16], %rs6;
$L__BB2_12:
	setp.ge.s32 	%p19, %r28, %r18;
	add.s32 	%r16, %r13, 16;
	setp.ge.s32 	%p20, %r16, %r19;
	or.pred  	%p21, %p20, %p19;
	@%p21 bra 	$L__BB2_14;
	mad.lo.s32 	%r34, %r16, %r18, %r28;
	mul.wide.s32 	%rd17, %r34, 2;
	add.s64 	%rd18, %rd2, %rd17;
	ld.shared.u16 	%rs7, [%r14+32];
	st.global.u16 	[%rd18], %rs7;
$L__BB2_14:
	setp.ge.s32 	%p22, %r28, %r18;
	add.s32 	%r17, %r13, 24;
	setp.ge.s32 	%p23, %r17, %r19;
	or.pred  	%p24, %p23, %p22;
	@%p24 bra 	$L__BB2_16;
	mad.lo.s32 	%r35, %r17, %r18, %r28;
	mul.wide.s32 	%rd19, %r35, 2;
	add.s64 	%rd20, %rd2, %rd19;
	ld.shared.u16 	%rs8, [%r14+48];
	st.global.u16 	[%rd20], %rs8;
$L__BB2_16:
	ret;

}
	// .globl	_ZN8pygpukit3ops2nn21transpose_bf16_kernelEPK13__nv_bfloat16PS2_ii
.visible .entry _ZN8pygpukit3ops2nn21transpose_bf16_kernelEPK13__nv_bfloat16PS2_ii(
	.param .u64 .ptr .align 1 _ZN8pygpukit3ops2nn21transpose_bf16_kernelEPK13__nv_bfloat16PS2_ii_param_0,
	.param .u64 .ptr .align 1 _ZN8pygpukit3ops2nn21transpose_bf16_kernelEPK13__nv_bfloat16PS2_ii_param_1,
	.param .u32 _ZN8pygpukit3ops2nn21transpose_bf16_kernelEPK13__nv_bfloat16PS2_ii_param_2,
	.param .u32 _ZN8pygpukit3ops2nn21transpose_bf16_kernelEPK13__nv_bfloat16PS2_ii_param_3
)
{
	.reg .pred 	%p<25>;
	.reg .b16 	%rs<9>;
	.reg .b32 	%r<36>;
	.reg .b64 	%rd<21>;
	// demoted variable
	.shared .align 2 .b8 _ZZN8pygpukit3ops2nn21transpose_bf16_kernelEPK13__nv_bfloat16PS2_iiE4tile[2112];
	ld.param.u64 	%rd3, [_ZN8pygpukit3ops2nn21transpose_bf16_kernelEPK13__nv_bfloat16PS2_ii_param_0];
	ld.param.u64 	%rd4, [_ZN8pygpukit3ops2nn21transpose_bf16_kernelEPK13__nv_bfloat16PS2_ii_param_1];
	ld.param.u32 	%r18, [_ZN8pygpukit3ops2nn21transpose_bf16_kernelEPK13__nv_bfloat16PS2_ii_param_2];
	ld.param.u32 	%r19, [_ZN8pygpukit3ops2nn21transpose_bf16_kernelEPK13__nv_bfloat16PS2_ii_param_3];
	cvta.to.global.u64 	%rd1, %rd3;
	cvta.to.global.u64 	%rd2, %rd4;
	mov.u32 	%r20, %ctaid.x;
	shl.b32 	%r1, %r20, 5;
	mov.u32 	%r2, %tid.x;
	add.s32 	%r3, %r1, %r2;
	mov.u32 	%r21, %ctaid.y;
	shl.b32 	%r4, %r21, 5;
	mov.u32 	%r5, %tid.y;
	add.s32 	%r6, %r4, %r5;
	setp.ge.s32 	%p1, %r3, %r19;
	shl.b32 	%r22, %r2, 1;
	mov.u32 	%r23, _ZZN8pygpukit3ops2nn21transpose_bf16_kernelEPK13__nv_bfloat16PS2_iiE4tile;
	add.s32 	%r7, %r23, %r22;
	setp.ge.s32 	%p2, %r6, %r18;
	mad.lo.s32 	%r8, %r5, 66, %r7;
	or.pred  	%p3, %p1, %p2;
	@%p3 bra 	$L__BB3_2;
	mad.lo.s32 	%r24, %r6, %r19, %r3;
	mul.wide.s32 	%rd5, %r24, 2;
	add.s64 	%rd6, %rd1, %rd5;
	ld.global.nc.u16 	%rs1, [%rd6];
	st.shared.u16 	[%r8], %rs1;
$L__BB3_2:
	setp.ge.s32 	%p4, %r3, %r19;
	add.s32 	%r9, %r6, 8;
	setp.ge.s32 	%p5, %r9, %r18;
	or.pred  	%p6, %p4, %p5;
	@%p6 bra 	$L__BB3_4;
	mad.lo.s32 	%r25, %r9, %r19, %r3;
	mul.wide.s32 	%rd7, %r25, 2;
	add.s64 	%rd8, %rd1, %rd7;
	ld.global.nc.u16 	%rs2, [%rd8];
	st.shared.u16 	[%r8+528], %rs2;
$L__BB3_4:
	setp.ge.s32 	%p7, %r3, %r19;
	add.s32 	%r10, %r6, 16;
	setp.ge.s32 	%p8, %r10, %r18;
	or.pred  	%p9, %p7, %p8;
	@%p9 bra 	$L__BB3_6;
	mad.lo.s32 	%r26, %r10, %r19, %r3;
	mul.wide.s32 	%rd9, %r26, 2;
	add.s64 	%rd10, %rd1, %rd9;
	ld.global.nc.u16 	%rs3, [%rd10];
	st.shared.u16 	[%r8+1056], %rs3;
$L__BB3_6:
	setp.ge.s32 	%p10, %r3, %r19;
	add.s32 	%r11, %r6, 24;
	setp.ge.s32 	%p11, %r11, %r18;
	or.pred  	%p12, %p10, %p11;
	@%p12 bra 	$L__BB3_8;
	mad.lo.s32 	%r27, %r11, %r19, %r3;
	mul.wide.s32 	%rd11, %r27, 2;
	add.s64 	%rd12, %rd1, %rd11;
	ld.global.nc.u16 	%rs4, [%rd12];
	st.shared.u16 	[%r8+1584], %rs4;
$L__BB3_8:
	bar.sync 	0;
	add.s32 	%r28, %r4, %r2;
	add.s32 	%r13, %r1, %r5;
	setp.ge.s32 	%p13, %r28, %r18;
	shl.b32 	%r29, %r2, 6;
	add.s32 	%r30, %r7, %r29;
	setp.ge.s32 	%p14, %r13, %r19;
	shl.b32 	%r31, %r5, 1;
	add.s32 	%r14, %r30, %r31;
	or.pred  	%p15, %p14, %p13;
	@%p15 bra 	$L__BB3_10;
	mad.lo.s32 	%r32, %r13, %r18, %r28;
	mul.wide.s32 	%rd13, %r32, 2;
	add.s64 	%rd14, %rd2, %rd13;
	ld.shared.u16 	%rs5, [%r14];
	st.global.u16 	[%rd14], %rs5;
$L__BB3_10:
	setp.ge.s32 	%p16, %r28, %r18;
	add.s32 	%r15, %r13, 8;
	setp.ge.s32 	%p17, %r15, %r19;
	or.pred  	%p18, %p17, %p16;
	@%p18 bra 	$L__BB3_12;
	mad.lo.s32 	%r33, %r15, %r18, %r28;
	mul.wide.s32 	%rd15, %r33, 2;
	add.s64 	%rd16, %rd2, %rd15;
	ld.shared.u16 	%rs6, [%r14+16];
	st.global.u16 	[%rd16], %rs6;
$L__BB3_12:
	setp.ge.s32 	%p19, %r28, %r18;
	add.s32 	%r16, %r13, 16;
	setp.ge.s32 	%p20, %r16, %r19;
	or.pred  	%p21, %p20, %p19;
	@%p21 bra 	$L__BB3_14;
	mad.lo.s32 	%r34, %r16, %r18, %r28;
	mul.wide.s32 	%rd17, %r34, 2;
	add.s64 	%rd18, %rd2, %rd17;
	ld.shared.u16 	%rs7, [%r14+32];
	st.global.u16 	[%rd18], %rs7;
$L__BB3_14:
	setp.ge.s32 	%p22, %r28, %r18;
	add.s32 	%r17, %r13, 24;
	setp.ge.s32 	%p23, %r17, %r19;
	or.pred  	%p24, %p23, %p22;
	@%p24 bra 	$L__BB3_16;
	mad.lo.s32 	%r35, %r17, %r18, %r28;
	mul.wide.s32 	%rd19, %r35, 2;
	add.s64 	%rd20, %rd2, %rd19;
	ld.shared.u16 	%rs8, [%r14+48];
	st.global.u16 	[%rd20], %rs8;
$L__BB3_16:
	ret;

}
	// .globl	_ZN8pygpukit3ops2nn23concat_axis0_f32_kernelEPKfS3_Pfmmm
.visible .entry _ZN8pygpukit3ops2nn23concat_axis0_f32_kernelEPKfS3_Pfmmm(
	.param .u64 .ptr .align 1 _ZN8pygpukit3ops2nn23concat_axis0_f32_kernelEPKfS3_Pfmmm_param_0,
	.param .u64 .ptr .align 1 _ZN8pygpukit3ops2nn23concat_axis0_f32_kernelEPKfS3_Pfmmm_param_1,
	.param .u64 .ptr .align 1 _ZN8pygpukit3ops2nn23concat_axis0_f32_kernelEPKfS3_Pfmmm_param_2,
	.param .u64 _ZN8pygpukit3ops2nn23concat_axis0_f32_kernelEPKfS3_Pfmmm_param_3,
	.param .u64 _ZN8pygpukit3ops2nn23concat_axis0_f32_kernelEPKfS3_Pfmmm_param_4,
	.param .u64 _ZN8pygpukit3ops2nn23concat_axis0_f32_kernelEPKfS3_Pfmmm_param_5
)
{
	.reg .pred 	%p<3>;
	.reg .b32 	%r<5>;
	.reg .b32 	%f<3>;
	.reg .b64 	%rd<22>;

	ld.param.u64 	%rd4, [_ZN8pygpukit3ops2nn23concat_axis0_f32_kernelEPKfS3_Pfmmm_param_0];
	ld.param.u64 	%rd5, [_ZN8pygpukit3ops2nn23concat_axis0_f32_kernelEPKfS3_Pfmmm_param_1];
	ld.param.u64 	%rd6, [_ZN8pygpukit3ops2nn23concat_axis0_f32_kernelEPKfS3_Pfmmm_param_2];
	ld.param.u64 	%rd7, [_ZN8pygpukit3ops2nn23concat_axis0_f32_kernelEPKfS3_Pfmmm_param_3];
	ld.param.u64 	%rd8, [_ZN8pygpukit3ops2nn23concat_axis0_f32_kernelEPKfS3_Pfmmm_param_4];
	ld.param.u64 	%rd9, [_ZN8pygpukit3ops2nn23concat_axis0_f32_kernelEPKfS3_Pfmmm_param_5];
	cvta.to.global.u64 	%rd1, %rd6;
	mov.u32 	%r1, %ctaid.x;
	mov.u32 	%r2, %ntid.x;
	mov.u32 	%r3, %tid.x;
	mad.lo.s32 	%r4, %r1, %r2, %r3;
	cvt.u64.u32 	%rd2, %r4;
	mul.lo.s64 	%rd3, %rd9, %rd7;
	add.s64 	%rd10, %rd8, %rd7;
	mul.lo.s64 	%rd11, %rd10, %rd9;
	setp.le.u64 	%p1, %rd11, %rd2;
	@%p1 bra 	$L__BB4_4;
	setp.ge.u64 	%p2, %rd2, %rd3;
	@%p2 bra 	$L__BB4_3;
	cvta.to.global.u64 	%rd18, %rd4;
	shl.b64 	%rd19, %rd2, 2;
	add.s64 	%rd20, %rd18, %rd19;
	ld.global.nc.f32 	%f2, [%rd20];
	add.s64 	%rd21, %rd1, %rd19;
	st.global.f32 	[%rd21], %f2;
	bra.uni 	$L__BB4_4;
$L__BB4_3:
	sub.s64 	%rd12, %rd2, %rd3;
	cvta.to.global.u64 	%rd13, %rd5;
	shl.b64 	%rd14, %rd12, 2;
	add.s64 	%rd15, %rd13, %rd14;
	ld.global.nc.f32 	%f1, [%rd15];
	shl.b64 	%rd16, %rd2, 2;
	add.s64 	%rd17, %rd1, %rd16;
	st.global.f32 	[%rd17], %f1;
$L__BB4_4:
	ret;

}
	// .globl	_ZN8pygpukit3ops2nn23concat_axis0_f16_kernelEPK6__halfS4_PS2_mmm
.visible .entry _ZN8pygpukit3ops2nn23concat_axis0_f16_kernelEPK6__halfS4_PS2_mmm(
	.param .u64 .ptr .align 1 _ZN8pygpukit3ops2nn23concat_axis0_f16_kernelEPK6__halfS4_PS2_mmm_param_0,
	.param .u64 .ptr .align 1 _ZN8pygpukit3ops2nn23concat_axis0_f16_kernelEPK6__halfS4_PS2_mmm_param_1,
	.param .u64 .ptr .align 1 _ZN8pygpukit3ops2nn23concat_axis0_f16_kernelEPK6__halfS4_PS2_mmm_param_2,
	.param .u64 _ZN8pygpukit3ops2nn23concat_axis0_f16_kernelEPK6__halfS4_PS2_mmm_param_3,
	.param .u64 _ZN8pygpukit3ops2nn23concat_axis0_f16_kernelEPK6__halfS4_PS2_mmm_param_4,
	.param .u64 _ZN8pygpukit3ops2nn23concat_axis0_f16_kernelEPK6__halfS4_PS2_mmm_param_5
)
{
	.reg .pred 	%p<3>;
	.reg .b16 	%rs<3>;
	.reg .b32 	%r<5>;
	.reg .b64 	%rd<22>;

	ld.param.u64 	%rd4, [_ZN8pygpukit3ops2nn23concat_axis0_f16_kernelEPK6__halfS4_PS2_mmm_param_0];
	ld.param.u64 	%rd5, [_ZN8pygpukit3ops2nn23concat_axis0_f16_kernelEPK6__halfS4_PS2_mmm_param_1];
	ld.param.u64 	%rd6, [_ZN8pygpukit3ops2nn23concat_axis0_f16_kernelEPK6__halfS4_PS2_mmm_param_2];
	ld.param.u64 	%rd7, [_ZN8pygpukit3ops2nn23concat_axis0_f16_kernelEPK6__halfS4_PS2_mmm_param_3];
	ld.param.u64 	%rd8, [_ZN8pygpukit3ops2nn23concat_axis0_f16_kernelEPK6__halfS4_PS2_mmm_param_4];
	ld.param.u64 	%rd9, [_ZN8pygpukit3ops2nn23concat_axis0_f16_kernelEPK6__halfS4_PS2_mmm_param_5];
	cvta.to.global.u64 	%rd1, %rd6;
	mov.u32 	%r1, %ctaid.x;
	mov.u32 	%r2, %ntid.x;
	mov.u32 	%r3, %tid.x;
	mad.lo.s32 	%r4, %r1, %r2, %r3;
	cvt.u64.u32 	%rd2, %r4;
	mul.lo.s64 	%rd3, %rd9, %rd7;
	add.s64 	%rd10, %rd8, %rd7;
	mul.lo.s64 	%rd11, %rd10, %rd9;
	setp.le.u64 	%p1, %rd11, %rd2;
	@%p1 bra 	$L__BB5_4;
	setp.ge.u64 	%p2, %rd2, %rd3;
	@%p2 bra 	$L__BB5_3;
	shl.b64 	%rd18, %rd2, 1;
	add.s64 	%rd19, %rd1, %rd18;
	cvta.to.global.u64 	%rd20, %rd4;
	add.s64 	%rd21, %rd20, %rd18;
	ld.global.nc.u16 	%rs2, [%rd21];
	st.global.u16 	[%rd19], %rs2;
	bra.uni 	$L__BB5_4;
$L__BB5_3:
	shl.b64 	%rd12, %rd2, 1;
	add.s64 	%rd13, %rd1, %rd12;
	sub.s64 	%rd14, %rd2, %rd3;
	cvta.to.global.u64 	%rd15, %rd5;
	shl.b64 	%rd16, %rd14, 1;
	add.s64 	%rd17, %rd15, %rd16;
	ld.global.nc.u16 	%rs1, [%rd17];
	st.global.u16 	[%rd13], %rs1;
$L__BB5_4:
	ret;

}
	// .globl	_ZN8pygpukit3ops2nn24concat_axis0_bf16_kernelEPK13__nv_bfloat16S4_PS2_mmm
.visible .entry _ZN8pygpukit3ops2nn24concat_axis0_bf16_kernelEPK13__nv_bfloat16S4_PS2_mmm(
	.param .u64 .ptr .align 1 _ZN8pygpukit3ops2nn24concat_axis0_bf16_kernelEPK13__nv_bfloat16S4_PS2_mmm_param_0,
	.param .u64 .ptr .align 1 _ZN8pygpukit3ops2nn24concat_axis0_bf16_kernelEPK13__nv_bfloat16S4_PS2_mmm_param_1,
	.param .u64 .ptr .align 1 _ZN8pygpukit3ops2nn24concat_axis0_bf16_kernelEPK13__nv_bfloat16S4_PS2_mmm_param_2,
	.param .u64 _ZN8pygpukit3ops2nn24concat_axis0_bf16_kernelEPK13__nv_bfloat16S4_PS2_mmm_param_3,
	.param .u64 _ZN8pygpukit3ops2nn24concat_axis0_bf16_kernelEPK13__nv_bfloat16S4_PS2_mmm_param_4,
	.param .u64 _ZN8pygpukit3ops2nn24concat_axis0_bf16_kernelEPK13__nv_bfloat16S4_PS2_mmm_param_5
)
{
	.reg .pred 	%p<3>;
	.reg .b16 	%rs<3>;
	.reg .b32 	%r<5>;
	.reg .b64 	%rd<22>;

	ld.param.u64 	%rd4, [_ZN8pygpukit3ops2nn24concat_axis0_bf16_kernelEPK13__nv_bfloat16S4_PS2_mmm_param_0];
	ld.param.u64 	%rd5, [_ZN8pygpukit3ops2nn24concat_axis0_bf16_kernelEPK13__nv_bfloat16S4_PS2_mmm_param_1];
	ld.param.u64 	%rd6, [_ZN8pygpukit3ops2nn24concat_axis0_bf16_kernelEPK13__nv_bfloat16S4_PS2_mmm_param_2];
	ld.param.u64 	%rd7, [_ZN8pygpukit3ops2nn24concat_axis0_bf16_kernelEPK13__nv_bfloat16S4_PS2_mmm_param_3];
	ld.param.u64 	%rd8, [_ZN8pygpukit3ops2nn24concat_axis0_bf16_kernelEPK13__nv_bfloat16S4_PS2_mmm_param_4];
	ld.param.u64 	%rd9, [_ZN8pygpukit3ops2nn24concat_axis0_bf16_kernelEPK13__nv_bfloat16S4_PS2_mmm_param_5];
	cvta.to.global.u64 	%rd1, %rd6;
	mov.u32 	%r1, %ctaid.x;
	mov.u32 	%r2, %ntid.x;
	mov.u32 	%r3, %tid.x;
	mad.lo.s32 	%r4, %r1, %r2, %r3;
	cvt.u64.u32 	%rd2, %r4;
	mul.lo.s64 	%rd3, %rd9, %rd7;
	add.s64 	%rd10, %rd8, %rd7;
	mul.lo.s64 	%rd11, %rd10, %rd9;
	setp.le.u64 	%p1, %rd11, %rd2;
	@%p1 bra 	$L__BB6_4;
	setp.ge.u64 	%p2, %rd2, %rd3;
	@%p2 bra 	$L__BB6_3;
	shl.b64 	%rd18, %rd2, 1;
	add.s64 	%rd19, %rd1, %rd18;
	cvta.to.global.u64 	%rd20, %rd4;
	add.s64 	%rd21, %rd20, %rd18;
	ld.global.nc.u16 	%rs2, [%rd21];
	st.global.u16 	[%rd19], %rs2;
	bra.uni 	$L__BB6_4;
$L__BB6_3:
	shl.b64 	%rd12, %rd2, 1;
	add.s64 	%rd13, %rd1, %rd12;
	sub.s64 	%rd14, %rd2, %rd3;
	cvta.to.global.u64 	%rd15, %rd5;
	shl.b64 	%rd16, %rd14, 1;
	add.s64 	%rd17, %rd15, %rd16;
	ld.global.nc.u16 	%rs1, [%rd17];
	st.global.u16 	[%rd13], %rs1;
$L__BB6_4:
	ret;

}
	// .globl	_ZN8pygpukit3ops2nn34repeat_interleave_axis1_f32_kernelEPKfPfmmmm
.visible .entry _ZN8pygpukit3ops2nn34repeat_interleave_axis1_f32_kernelEPKfPfmmmm(
	.param .u64 .ptr .align 1 _ZN8pygpukit3ops2nn34repeat_interleave_axis1_f32_kernelEPKfPfmmmm_param_0,
	.param .u64 .ptr .align 1 _ZN8pygpukit3ops2nn34repeat_interleave_axis1_f32_kernelEPKfPfmmmm_param_1,
	.param .u64 _ZN8pygpukit3ops2nn34repeat_interleave_axis1_f32_kernelEPKfPfmmmm_param_2,
	.param .u64 _ZN8pygpukit3ops2nn34repeat_interleave_axis1_f32_kernelEPKfPfmmmm_param_3,
	.param .u64 _ZN8pygpukit3ops2nn34repeat_interleave_axis1_f32_kernelEPKfPfmmmm_param_4,
	.param .u64 _ZN8pygpukit3ops2nn34repeat_interleave_axis1_f32_kernelEPKfPfmmmm_param_5
)
{
	.reg .pred 	%p<5>;
	.reg .b32 	%r<18>;
	.reg .b32 	%f<2>;
	.reg .b64 	%rd<46>;

	ld.param.u64 	%rd18, [_ZN8pygpukit3ops2nn34repeat_interleave_axis1_f32_kernelEPKfPfmmmm_param_0];
	ld.param.u64 	%rd19, [_ZN8pygpukit3ops2nn34repeat_interleave_axis1_f32_kernelEPKfPfmmmm_param_1];
	ld.param.u64 	%rd23, [_ZN8pygpukit3ops2nn34repeat_interleave_axis1_f32_kernelEPKfPfmmmm_param_2];
	ld.param.u64 	%rd20, [_ZN8pygpukit3ops2nn34repeat_interleave_axis1_f32_kernelEPKfPfmmmm_param_3];
	ld.param.u64 	%rd21, [_ZN8pygpukit3ops2nn34repeat_interleave_axis1_f32_kernelEPKfPfmmmm_param_4];
	ld.param.u64 	%rd22, [_ZN8pygpukit3ops2nn34repeat_interleave_axis1_f32_kernelEPKfPfmmmm_param_5];
	mov.u32 	%r1, %ctaid.x;
	mov.u32 	%r2, %ntid.x;
	mov.u32 	%r3, %tid.x;
	mad.lo.s32 	%r4, %r1, %r2, %r3;
	cvt.u64.u32 	%rd1, %r4;
	mul.lo.s64 	%rd24, %rd20, %rd23;
	mul.lo.s64 	%rd25, %rd24, %rd21;
	mul.lo.s64 	%rd26, %rd25, %rd22;
	setp.le.u64 	%p1, %rd26, %rd1;
	@%p1 bra 	$L__BB7_11;
	and.b64  	%rd27, %rd21, -4294967296;
	setp.ne.s64 	%p2, %rd27, 0;
	@%p2 bra 	$L__BB7_3;
	cvt.u32.u64 	%r5, %rd21;
	cvt.u32.u64 	%r6, %rd1;
	div.u32 	%r7, %r6, %r5;
	mul.lo.s32 	%r8, %r7, %r5;
	sub.s32 	%r9, %r6, %r8;
	cvt.u64.u32 	%rd41, %r7;
	cvt.u64.u32 	%rd42, %r9;
	bra.uni 	$L__BB7_4;
$L__BB7_3:
	div.u64 	%rd41, %rd1, %rd21;
	mul.lo.s64 	%rd28, %rd41, %rd21;
	sub.s64 	%rd42, %rd1, %rd28;
$L__BB7_4:
	mul.lo.s64 	%rd8, %rd22, %rd20;
	and.b64  	%rd29, %rd8, -4294967296;
	setp.ne.s64 	%p3, %rd29, 0;
	@%p3 bra 	$L__BB7_6;
	cvt.u32.u64 	%r10, %rd8;
	cvt.u32.u64 	%r11, %rd41;
	div.u32 	%r12, %r11, %r10;
	mul.lo.s32 	%r13, %r12, %r10;
	sub.s32 	%r14, %r11, %r13;
	cvt.u64.u32 	%rd43, %r12;
	cvt.u64.u32 	%rd44, %r14;
	bra.uni 	$L__BB7_7;
$L__BB7_6:
	div.u64 	%rd43, %rd41, %rd8;
	mul.lo.s64 	%rd30, %rd43, %rd8;
	sub.s64 	%rd44, %rd41, %rd30;
$L__BB7_7:
	or.b64  	%rd31, %rd44, %rd22;
	and.b64  	%rd32, %rd31, -4294967296;
	setp.ne.s64 	%p4, %rd32, 0;
	@%p4 bra 	$L__BB7_9;
	cvt.u32.u64 	%r15, %rd22;
	cvt.u32.u64 	%r16, %rd44;
	div.u32 	%r17, %r16, %r15;
	cvt.u64.u32 	%rd45, %r17;
	bra.uni 	$L__BB7_10;
$L__BB7_9:
	div.u64 	%rd45, %rd44, %rd22;
$L__BB7_10:
	mad.lo.s64 	%rd33, %rd43, %rd20, %rd45;
	mad.lo.s64 	%rd34, %rd33, %rd21, %rd42;
	cvta.to.global.u64 	%rd35, %rd18;
	shl.b64 	%rd36, %rd34, 2;
	add.s64 	%rd37, %rd35, %rd36;
	ld.global.nc.f32 	%f1, [%rd37];
	cvta.to.global.u64 	%rd38, %rd19;
	shl.b64 	%rd39, %rd1, 2;
	add.s64 	%rd40, %rd38, %rd39;
	st.global.f32 	[%rd40], %f1;
$L__BB7_11:
	ret;

}
	// .globl	_ZN8pygpukit3ops2nn34repeat_interleave_axis1_f16_kernelEPK6__halfPS2_mmmm
.visible .entry _ZN8pygpukit3ops2nn34repeat_interleave_axis1_f16_kernelEPK6__halfPS2_mmmm(
	.param .u64 .ptr .align 1 _ZN8pygpukit3ops2nn34repeat_interleave_axis1_f16_kernelEPK6__halfPS2_mmmm_param_0,
	.param .u64 .ptr .align 1 _ZN8pygpukit3ops2nn34repeat_interleave_axis1_f16_kernelEPK6__halfPS2_mmmm_param_1,
	.param .u64 _ZN8pygpukit3ops2nn34repeat_interleave_axis1_f16_kernelEPK6__halfPS2_mmmm_param_2,
	.param .u64 _ZN8pygpukit3ops2nn34repeat_interleave_axis1_f16_kernelEPK6__halfPS2_mmmm_param_3,
	.param .u64 _ZN8pygpukit3ops2nn34repeat_interleave_axis1_f16_kernelEPK6__halfPS2_mmmm_param_4,
	.param .u64 _ZN8pygpukit3ops2nn34repeat_interleave_axis1_f16_kernelEPK6__halfPS2_mmmm_param_5
)
{
	.reg .pred 	%p<5>;
	.reg .b16 	%rs<2>;
	.reg .b32 	%r<18>;
	.reg .b64 	%rd<46>;

	ld.param.u64 	%rd18, [_ZN8pygpukit3ops2nn34repeat_interleave_axis1_f16_kernelEPK6__halfPS2_mmmm_param_0];
	ld.param.u64 	%rd19, [_ZN8pygpukit3ops2nn34repeat_interleave_axis1_f16_kernelEPK6__halfPS2_mmmm_param_1];
	ld.param.u64 	%rd23, [_ZN8pygpukit3ops2nn34repeat_interleave_axis1_f16_kernelEPK6__halfPS2_mmmm_param_2];
	ld.param.u64 	%rd20, [_ZN8pygpukit3ops2nn34repeat_interleave_axis1_f16_kernelEPK6__halfPS2_mmmm_param_3];
	ld.param.u64 	%rd21, [_ZN8pygpukit3ops2nn34repeat_interleave_axis1_f16_kernelEPK6__halfPS2_mmmm_param_4];
	ld.param.u64 	%rd22, [_ZN8pygpukit3ops2nn34repeat_interleave_axis1_f16_kernelEPK6__halfPS2_mmmm_param_5];
	mov.u32 	%r1, %ctaid.x;
	mov.u32 	%r2, %ntid.x;
	mov.u32 	%r3, %tid.x;
	mad.lo.s32 	%r4, %r1, %r2, %r3;
	cvt.u64.u32 	%rd1, %r4;
	mul.lo.s64 	%rd24, %rd20, %rd23;
	mul.lo.s64 	%rd25, %rd24, %rd21;
	mul.lo.s64 	%rd26, %rd25, %rd22;
	setp.le.u64 	%p1, %rd26, %rd1;
	@%p1 bra 	$L__BB8_11;
	and.b64  	%rd27, %rd21, -4294967296;
	setp.ne.s64 	%p2, %rd27, 0;
	@%p2 bra 	$L__BB8_3;
	cvt.u32.u64 	%r5, %rd21;
	cvt.u32.u64 	%r6, %rd1;
	div.u32 	%r7, %r6, %r5;
	mul.lo.s32 	%r8, %r7, %r5;
	sub.s32 	%r9, %r6, %r8;
	cvt.u64.u32 	%rd41, %r7;
	cvt.u64.u32 	%rd42, %r9;
	bra.uni 	$L__BB8_4;
$L__BB8_3:
	div.u64 	%rd41, %rd1, %rd21;
	mul.lo.s64 	%rd28, %rd41, %rd21;
	sub.s64 	%rd42, %rd1, %rd28;
$L__BB8_4:
	mul.lo.s64 	%rd8, %rd22, %rd20;
	and.b64  	%rd29, %rd8, -4294967296;
	setp.ne.s64 	%p3, %rd29, 0;
	@%p3 bra 	$L__BB8_6;
	cvt.u32.u64 	%r10, %rd8;
	cvt.u32.u64 	%r11, %rd41;
	div.u32 	%r12, %r11, %r10;
	mul.lo.s32 	%r13, %r12, %r10;
	sub.s32 	%r14, %r11, %r13;
	cvt.u64.u32 	%rd43, %r12;
	cvt.u64.u32 	%rd44, %r14;
	bra.uni 	$L__BB8_7;
$L__BB8_6:
	div.u64 	%rd43, %rd41, %rd8;
	mul.lo.s64 	%rd30, %rd43, %rd8;
	sub.s64 	%rd44, %rd41, %rd30;
$L__BB8_7:
	or.b64  	%rd31, %rd44, %rd22;
	and.b64  	%rd32, %rd31, -4294967296;
	setp.ne.s64 	%p4, %rd32, 0;
	@%p4 bra 	$L__BB8_9;
	cvt.u32.u64 	%r15, %rd22;
	cvt.u32.u64 	%r16, %rd44;
	div.u32 	%r17, %r16, %r15;
	cvt.u64.u32 	%rd45, %r17;
	bra.uni 	$L__BB8_10;
$L__BB8_9:
	div.u64 	%rd45, %rd44, %rd22;
$L__BB8_10:
	mad.lo.s64 	%rd33, %rd43, %rd20, %rd45;
	mad.lo.s64 	%rd34, %rd33, %rd21, %rd42;
	cvta.to.global.u64 	%rd35, %rd19;
	shl.b64 	%rd36, %rd1, 1;
	add.s64 	%rd37, %rd35, %rd36;
	cvta.to.global.u64 	%rd38, %rd18;
	shl.b64 	%rd39, %rd34, 1;
	add.s64 	%rd40, %rd38, %rd39;
	ld.global.nc.u16 	%rs1, [%rd40];
	st.global.u16 	[%rd37], %rs1;
$L__BB8_11:
	ret;

}
	// .globl	_ZN8pygpukit3ops2nn35repeat_interleave_axis1_bf16_kernelEPK13__nv_bfloat16PS2_mmmm
.visible .entry _ZN8pygpukit3ops2nn35repeat_interleave_axis1_bf16_kernelEPK13__nv_bfloat16PS2_mmmm(
	.param .u64 .ptr .align 1 _ZN8pygpukit3ops2nn35repeat_interleave_axis1_bf16_kernelEPK13__nv_bfloat16PS2_mmmm_param_0,
	.param .u64 .ptr .align 1 _ZN8pygpukit3ops2nn35repeat_interleave_axis1_bf16_kernelEPK13__nv_bfloat16PS2_mmmm_param_1,
	.param .u64 _ZN8pygpukit3ops2nn35repeat_interleave_axis1_bf16_kernelEPK13__nv_bfloat16PS2_mmmm_param_2,
	.param .u64 _ZN8pygpukit3ops2nn35repeat_interleave_axis1_bf16_kernelEPK13__nv_bfloat16PS2_mmmm_param_3,
	.param .u64 _ZN8pygpukit3ops2nn35repeat_interleave_axis1_bf16_kernelEPK13__nv_bfloat16PS2_mmmm_param_4,
	.param .u64 _ZN8pygpukit3ops2nn35repeat_interleave_axis1_bf16_kernelEPK13__nv_bfloat16PS2_mmmm_param_5
)
{
	.reg .pred 	%p<5>;
	.reg .b16 	%rs<2>;
	.reg .b32 	%r<18>;
	.reg .b64 	%rd<46>;

	ld.param.u64 	%rd18, [_ZN8pygpukit3ops2nn35repeat_interleave_axis1_bf16_kernelEPK13__nv_bfloat16PS2_mmmm_param_0];
	ld.param.u64 	%rd19, [_ZN8pygpukit3ops2nn35repeat_interleave_axis1_bf16_kernelEPK13__nv_bfloat16PS2_mmmm_param_1];
	ld.param.u64 	%rd23, [_ZN8pygpukit3ops2nn35repeat_interleave_axis1_bf16_kernelEPK13__nv_bfloat16PS2_mmmm_param_2];
	ld.param.u64 	%rd20, [_ZN8pygpukit3ops2nn35repeat_interleave_axis1_bf16_kernelEPK13__nv_bfloat16PS2_mmmm_param_3];
	ld.param.u64 	%rd21, [_ZN8pygpukit3ops2nn35repeat_interleave_axis1_bf16_kernelEPK13__nv_bfloat16PS2_mmmm_param_4];
	ld.param.u64 	%rd22, [_ZN8pygpukit3ops2nn35repeat_interleave_axis1_bf16_kernelEPK13__nv_bfloat16PS2_mmmm_param_5];
	mov.u32 	%r1, %ctaid.x;
	mov.u32 	%r2, %ntid.x;
	mov.u32 	%r3, %tid.x;
	mad.lo.s32 	%r4, %r1, %r2, %r3;
	cvt.u64.u32 	%rd1, %r4;
	mul.lo.s64 	%rd24, %rd20, %rd23;
	mul.lo.s64 	%rd25, %rd24, %rd21;
	mul.lo.s64 	%rd26, %rd25, %rd22;
	setp.le.u64 	%p1, %rd26, %rd1;
	@%p1 bra 	$L__BB9_11;
	and.b64  	%rd27, %rd21, -4294967296;
	setp.ne.s64 	%p2, %rd27, 0;
	@%p2 bra 	$L__BB9_3;
	cvt.u32.u64 	%r5, %rd21;
	cvt.u32.u64 	%r6, %rd1;
	div.u32 	%r7, %r6, %r5;
	mul.lo.s32 	%r8, %r7, %r5;
	sub.s32 	%r9, %r6, %r8;
	cvt.u64.u32 	%rd41, %r7;
	cvt.u64.u32 	%rd42, %r9;
	bra.uni 	$L__BB9_4;
$L__BB9_3:
	div.u64 	%rd41, %rd1, %rd21;
	mul.lo.s64 	%rd28, %rd41, %rd21;
	sub.s64 	%rd42, %rd1, %rd28;
$L__BB9_4:
	mul.lo.s64 	%rd8, %rd22, %rd20;
	and.b64  	%rd29, %rd8, -4294967296;
	setp.ne.s64 	%p3, %rd29, 0;
	@%p3 bra 	$L__BB9_6;
	cvt.u32.u64 	%r10, %rd8;
	cvt.u32.u64 	%r11, %rd41;
	div.u32 	%r12, %r11, %r10;
	mul.lo.s32 	%r13, %r12, %r10;
	sub.s32 	%r14, %r11, %r13;
	cvt.u64.u32 	%rd43, %r12;
	cvt.u64.u32 	%rd44, %r14;
	bra.uni 	$L__BB9_7;
$L__BB9_6:
	div.u64 	%rd43, %rd41, %rd8;
	mul.lo.s64 	%rd30, %rd43, %rd8;
	sub.s64 	%rd44, %rd41, %rd30;
$L__BB9_7:
	or.b64  	%rd31, %rd44, %rd22;
	and.b64  	%rd32, %rd31, -4294967296;
	setp.ne.s64 	%p4, %rd32, 0;
	@%p4 bra 	$L__BB9_9;
	cvt.u32.u64 	%r15, %rd22;
	cvt.u32.u64 	%r16, %rd44;
	div.u32 	%r17, %r16, %r15;
	cvt.u64.u32 	%rd45, %r17;
	bra.uni 	$L__BB9_10;
$L__BB9_9:
	div.u64 	%rd45, %rd44, %rd22;
$L__BB9_10:
	mad.lo.s64 	%rd33, %rd43, %rd20, %rd45;
	mad.lo.s64 	%rd34, %rd33, %rd21, %rd42;
	cvta.to.global.u64 	%rd35, %rd19;
	shl.b64 	%rd36, %rd1, 1;
	add.s64 	%rd37, %rd35, %rd36;
	cvta.to.global.u64 	%rd38, %rd18;
	shl.b64 	%rd39, %rd34, 1;
	add.s64 	%rd40, %rd38, %rd39;
	ld.global.nc.u16 	%rs1, [%rd40];
	st.global.u16 	[%rd37], %rs1;
$L__BB9_11:
	ret;

}
	// .globl	_ZN8pygpukit3ops2nn24transpose_021_f32_kernelEPKfPfmmm
.visible .entry _ZN8pygpukit3ops2nn24transpose_021_f32_kernelEPKfPfmmm(
	.param .u64 .ptr .align 1 _ZN8pygpukit3ops2nn24transpose_021_f32_kernelEPKfPfmmm_param_0,
	.param .u64 .ptr .align 1 _ZN8pygpukit3ops2nn24transpose_021_f32_kernelEPKfPfmmm_param_1,
	.param .u64 _ZN8pygpukit3ops2nn24transpose_021_f32_kernelEPKfPfmmm_param_2,
	.param .u64 _ZN8pygpukit3ops2nn24transpose_021_f32_kernelEPKfPfmmm_param_3,
	.param .u64 _ZN8pygpukit3ops2nn24transpose_021_f32_kernelEPKfPfmmm_param_4
)
{
	.reg .pred 	%p<4>;
	.reg .b32 	%r<15>;
	.reg .b32 	%f<2>;
	.reg .b64 	%rd<37>;

	ld.param.u64 	%rd14, [_ZN8pygpukit3ops2nn24transpose_021_f32_kernelEPKfPfmmm_param_0];
	ld.param.u64 	%rd15, [_ZN8pygpukit3ops2nn24transpose_021_f32_kernelEPKfPfmmm_param_1];
	ld.param.u64 	%rd16, [_ZN8pygpukit3ops2nn24transpose_021_f32_kernelEPKfPfmmm_param_2];
	ld.param.u64 	%rd17, [_ZN8pygpukit3ops2nn24transpose_021_f32_kernelEPKfPfmmm_param_3];
	ld.param.u64 	%rd18, [_ZN8pygpukit3ops2nn24transpose_021_f32_kernelEPKfPfmmm_param_4];
	mov.u32 	%r1, %ctaid.x;
	mov.u32 	%r2, %ntid.x;
	mov.u32 	%r3, %tid.x;
	mad.lo.s32 	%r4, %r1, %r2, %r3;
	cvt.u64.u32 	%rd1, %r4;
	mul.lo.s64 	%rd19, %rd17, %rd16;
	mul.lo.s64 	%rd20, %rd19, %rd18;
	setp.le.u64 	%p1, %rd20, %rd1;
	@%p1 bra 	$L__BB10_8;
	and.b64  	%rd21, %rd18, -4294967296;
	setp.ne.s64 	%p2, %rd21, 0;
	@%p2 bra 	$L__BB10_3;
	cvt.u32.u64 	%r5, %rd18;
	cvt.u32.u64 	%r6, %rd1;
	div.u32 	%r7, %r6, %r5;
	mul.lo.s32 	%r8, %r7, %r5;
	sub.s32 	%r9, %r6, %r8;
	cvt.u64.u32 	%rd33, %r7;
	cvt.u64.u32 	%rd34, %r9;
	bra.uni 	$L__BB10_4;
$L__BB10_3:
	div.u64 	%rd33, %rd1, %rd18;
	mul.lo.s64 	%rd22, %rd33, %rd18;
	sub.s64 	%rd34, %rd1, %rd22;
$L__BB10_4:
	and.b64  	%rd23, %rd17, -4294967296;
	setp.ne.s64 	%p3, %rd23, 0;
	@%p3 bra 	$L__BB10_6;
	cvt.u32.u64 	%r10, %rd17;
	cvt.u32.u64 	%r11, %rd33;
	div.u32 	%r12, %r11, %r10;
	mul.lo.s32 	%r13, %r12, %r10;
	sub.s32 	%r14, %r11, %r13;
	cvt.u64.u32 	%rd35, %r12;
	cvt.u64.u32 	%rd36, %r14;
	bra.uni 	$L__BB10_7;
$L__BB10_6:
	div.u64 	%rd35, %rd33, %rd17;
	mul.lo.s64 	%rd24, %rd35, %rd17;
	sub.s64 	%rd36, %rd33, %rd24;
$L__BB10_7:
	mad.lo.s64 	%rd25, %rd36, %rd16, %rd35;
	mad.lo.s64 	%rd26, %rd25, %rd18, %rd34;
	cvta.to.global.u64 	%rd27, %rd14;
	shl.b64 	%rd28, %rd1, 2;
	add.s64 	%rd29, %rd27, %rd28;
	ld.global.nc.f32 	%f1, [%rd29];
	cvta.to.global.u64 	%rd30, %rd15;
	shl.b64 	%rd31, %rd26, 2;
	add.s64 	%rd32, %rd30, %rd31;
	st.global.f32 	[%rd32], %f1;
$L__BB10_8:
	ret;

}
	// .globl	_ZN8pygpukit3ops2nn24transpose_021_f16_kernelEPK6__halfPS2_mmm
.visible .entry _ZN8pygpukit3ops2nn24transpose_021_f16_kernelEPK6__halfPS2_mmm(
	.param .u64 .ptr .align 1 _ZN8pygpukit3ops2nn24transpose_021_f16_kernelEPK6__halfPS2_mmm_param_0,
	.param .u64 .ptr .align 1 _ZN8pygpukit3ops2nn24transpose_021_f16_kernelEPK6__halfPS2_mmm_param_1,
	.param .u64 _ZN8pygpukit3ops2nn24transpose_021_f16_kernelEPK6__halfPS2_mmm_param_2,
	.param .u64 _ZN8pygpukit3ops2nn24transpose_021_f16_kernelEPK6__halfPS2_mmm_param_3,
	.param .u64 _ZN8pygpukit3ops2nn24transpose_021_f16_kernelEPK6__halfPS2_mmm_param_4
)
{
	.reg .pred 	%p<4>;
	.reg .b16 	%rs<2>;
	.reg .b32 	%r<15>;
	.reg .b64 	%rd<37>;

	ld.param.u64 	%rd14, [_ZN8pygpukit3ops2nn24transpose_021_f16_kernelEPK6__halfPS2_mmm_param_0];
	ld.param.u64 	%rd15, [_ZN8pygpukit3ops2nn24transpose_021_f16_kernelEPK6__halfPS2_mmm_param_1];
	ld.param.u64 	%rd16, [_ZN8pygpukit3ops2nn24transpose_021_f16_kernelEPK6__halfPS2_mmm_param_2];
	ld.param.u64 	%rd17, [_ZN8pygpukit3ops2nn24transpose_021_f16_kernelEPK6__halfPS2_mmm_param_3];
	ld.param.u64 	%rd18, [_ZN8pygpukit3ops2nn24transpose_021_f16_kernelEPK6__halfPS2_mmm_param_4];
	mov.u32 	%r1, %ctaid.x;
	mov.u32 	%r2, %ntid.x;
	mov.u32 	%r3, %tid.x;
	mad.lo.s32 	%r4, %r1, %r2, %r3;
	cvt.u64.u32 	%rd1, %r4;
	mul.lo.s64 	%rd19, %rd17, %rd16;
	mul.lo.s64 	%rd20, %rd19, %rd18;
	setp.le.u64 	%p1, %rd20, %rd1;
	@%p1 bra 	$L__BB11_8;
	and.b64  	%rd21, %rd18, -4294967296;
	setp.ne.s64 	%p2, %rd21, 0;
	@%p2 bra 	$L__BB11_3;
	cvt.u32.u64 	%r5, %rd18;
	cvt.u32.u64 	%r6, %rd1;
	div.u32 	%r7, %r6, %r5;
	mul.lo.s32 	%r8, %r7, %r5;
	sub.s32 	%r9, %r6, %r8;
	cvt.u64.u32 	%rd33, %r7;
	cvt.u64.u32 	%rd34, %r9;
	bra.uni 	$L__BB11_4;
$L__BB11_3:
	div.u64 	%rd33, %rd1, %rd18;
	mul.lo.s64 	%rd22, %rd33, %rd18;
	sub.s64 	%rd34, %rd1, %rd22;
$L__BB11_4:
	and.b64  	%rd23, %rd17, -4294967296;
	setp.ne.s64 	%p3, %rd23, 0;
	@%p3 bra 	$L__BB11_6;
	cvt.u32.u64 	%r10, %rd17;
	cvt.u32.u64 	%r11, %rd33;
	div.u32 	%r12, %r11, %r10;
	mul.lo.s32 	%r13, %r12, %r10;
	sub.s32 	%r14, %r11, %r13;
	cvt.u64.u32 	%rd35, %r12;
	cvt.u64.u32 	%rd36, %r14;
	bra.uni 	$L__BB11_7;
$L__BB11_6:
	div.u64 	%rd35, %rd33, %rd17;
	mul.lo.s64 	%rd24, %rd35, %rd17;
	sub.s64 	%rd36, %rd33, %rd24;
$L__BB11_7:
	mad.lo.s64 	%rd25, %rd36, %rd16, %rd35;
	mad.lo.s64 	%rd26, %rd25, %rd18, %rd34;
	cvta.to.global.u64 	%rd27, %rd15;
	shl.b64 	%rd28, %rd26, 1;
	add.s64 	%rd29, %rd27, %rd28;
	cvta.to.global.u64 	%rd30, %rd14;
	shl.b64 	%rd31, %rd1, 1;
	add.s64 	%rd32, %rd30, %rd31;
	ld.global.nc.u16 	%rs1, [%rd32];
	st.global.u16 	[%rd29], %rs1;
$L__BB11_8:
	ret;

}
	// .globl	_ZN8pygpukit3ops2nn25transpose_021_bf16_kernelEPK13__nv_bfloat16PS2_mmm
.visible .entry _ZN8pygpukit3ops2nn25transpose_021_bf16_kernelEPK13__nv_bfloat16PS2_mmm(
	.param .u64 .ptr .align 1 _ZN8pygpukit3ops2nn25transpose_021_bf16_kernelEPK13__nv_bfloat16PS2_mmm_param_0,
	.param .u64 .ptr .align 1 _ZN8pygpukit3ops2nn25transpose_021_bf16_kernelEPK13__nv_bfloat16PS2_mmm_param_1,
	.param .u64 _ZN8pygpukit3ops2nn25transpose_021_bf16_kernelEPK13__nv_bfloat16PS2_mmm_param_2,
	.param .u64 _ZN8pygpukit3ops2nn25transpose_021_bf16_kernelEPK13__nv_bfloat16PS2_mmm_param_3,
	.param .u64 _ZN8pygpukit3ops2nn25transpose_021_bf16_kernelEPK13__nv_bfloat16PS2_mmm_param_4
)
{
	.reg .pred 	%p<4>;
	.reg .b16 	%rs<2>;
	.reg .b32 	%r<15>;
	.reg .b64 	%rd<37>;

	ld.param.u64 	%rd14, [_ZN8pygpukit3ops2nn25transpose_021_bf16_kernelEPK13__nv_bfloat16PS2_mmm_param_0];
	ld.param.u64 	%rd15, [_ZN8pygpukit3ops2nn25transpose_021_bf16_kernelEPK13__nv_bfloat16PS2_mmm_param_1];
	ld.param.u64 	%rd16, [_ZN8pygpukit3ops2nn25transpose_021_bf16_kernelEPK13__nv_bfloat16PS2_mmm_param_2];
	ld.param.u64 	%rd17, [_ZN8pygpukit3ops2nn25transpose_021_bf16_kernelEPK13__nv_bfloat16PS2_mmm_param_3];
	ld.param.u64 	%rd18, [_ZN8pygpukit3ops2nn25transpose_021_bf16_kernelEPK13__nv_bfloat16PS2_mmm_param_4];
	mov.u32 	%r1, %ctaid.x;
	mov.u32 	%r2, %ntid.x;
	mov.u32 	%r3, %tid.x;
	mad.lo.s32 	%r4, %r1, %r2, %r3;
	cvt.u64.u32 	%rd1, %r4;
	mul.lo.s64 	%rd19, %rd17, %rd16;
	mul.lo.s64 	%rd20, %rd19, %rd18;
	setp.le.u64 	%p1, %rd20, %rd1;
	@%p1 bra 	$L__BB12_8;
	and.b64  	%rd21, %rd18, -4294967296;
	setp.ne.s64 	%p2, %rd21, 0;
	@%p2 bra 	$L__BB12_3;
	cvt.u32.u64 	%r5, %rd18;
	cvt.u32.u64 	%r6, %rd1;
	div.u32 	%r7, %r6, %r5;
	mul.lo.s32 	%r8, %r7, %r5;
	sub.s32 	%r9, %r6, %r8;
	cvt.u64.u32 	%rd33, %r7;
	cvt.u64.u32 	%rd34, %r9;
	bra.uni 	$L__BB12_4;
$L__BB12_3:
	div.u64 	%rd33, %rd1, %rd18;
	mul.lo.s64 	%rd22, %rd33, %rd18;
	sub.s64 	%rd34, %rd1, %rd22;
$L__BB12_4:
	and.b64  	%rd23, %rd17, -4294967296;
	setp.ne.s64 	%p3, %rd23, 0;
	@%p3 bra 	$L__BB12_6;
	cvt.u32.u64 	%r10, %rd17;
	cvt.u32.u64 	%r11, %rd33;
	div.u32 	%r12, %r11, %r10;
	mul.lo.s32 	%r13, %r12, %r10;
	sub.s32 	%r14, %r11, %r13;
	cvt.u64.u32 	%rd35, %r12;
	cvt.u64.u32 	%rd36, %r14;
	bra.uni 	$L__BB12_7;
$L__BB12_6:
	div.u64 	%rd35, %rd33, %rd17;
	mul.lo.s64 	%rd24, %rd35, %rd17;
	sub.s64 	%rd36, %rd33, %rd24;
$L__BB12_7:
	mad.lo.s64 	%rd25, %rd36, %rd16, %rd35;
	mad.lo.s64 	%rd26, %rd25, %rd18, %rd34;
	cvta.to.global.u64 	%rd27, %rd15;
	shl.b64 	%rd28, %rd26, 1;
	add.s64 	%rd29, %rd27, %rd28;
	cvta.to.global.u64 	%rd30, %rd14;
	shl.b64 	%rd31, %rd1, 1;
	add.s64 	%rd32, %rd30, %rd31;
	ld.global.nc.u16 	%rs1, [%rd32];
	st.global.u16 	[%rd29], %rs1;
$L__BB12_8:
	ret;

}
	// .globl	_ZN8pygpukit3ops2nn15copy_f32_kernelEPKfPfm
.visible .entry _ZN8pygpukit3ops2nn15copy_f32_kernelEPKfPfm(
	.param .u64 .ptr .align 1 _ZN8pygpukit3ops2nn15copy_f32_kernelEPKfPfm_param_0,
	.param .u64 .ptr .align 1 _ZN8pygpukit3ops2nn15copy_f32_kernelEPKfPfm_param_1,
	.param .u64 _ZN8pygpukit3ops2nn15copy_f32_kernelEPKfPfm_param_2
)
{
	.reg .pred 	%p<2>;
	.reg .b32 	%r<5>;
	.reg .b32 	%f<2>;
	.reg .b64 	%rd<10>;

	ld.param.u64 	%rd2, [_ZN8pygpukit3ops2nn15copy_f32_kernelEPKfPfm_param_0];
	ld.param.u64 	%rd3, [_ZN8pygpukit3ops2nn15copy_f32_kernelEPKfPfm_param_1];
	ld.param.u64 	%rd4, [_ZN8pygpukit3ops2nn15copy_f32_kernelEPKfPfm_param_2];
	mov.u32 	%r1, %ctaid.x;
	mov.u32 	%r2, %ntid.x;
	mov.u32 	%r3, %tid.x;
	mad.lo.s32 	%r4, %r1, %r2, %r3;
	cvt.u64.u32 	%rd1, %r4;
	setp.le.u64 	%p1, %rd4, %rd1;
	@%p1 bra 	$L__BB13_2;
	cvta.to.global.u64 	%rd5, %rd2;
	cvta.to.global.u64 	%rd6, %rd3;
	shl.b64 	%rd7, %rd1, 2;
	add.s64 	%rd8, %rd5, %rd7;
	ld.global.nc.f32 	%f1, [%rd8];
	add.s64 	%rd9, %rd6, %rd7;
	st.global.f32 	[%rd9], %f1;
$L__BB13_2:
	ret;

}
	// .globl	_ZN8pygpukit3ops2nn15copy_f16_kernelEPK6__halfPS2_m
.visible .entry _ZN8pygpukit3ops2nn15copy_f16_kernelEPK6__halfPS2_m(
	.param .u64 .ptr .align 1 _ZN8pygpukit3ops2nn15copy_f16_kernelEPK6__halfPS2_m_param_0,
	.param .u64 .ptr .align 1 _ZN8pygpukit3ops2nn15copy_f16_kernelEPK6__halfPS2_m_param_1,
	.param .u64 _ZN8pygpukit3ops2nn15copy_f16_kernelEPK6__halfPS2_m_param_2
)
{
	.reg .pred 	%p<2>;
	.reg .b16 	%rs<2>;
	.reg .b32 	%r<5>;
	.reg .b64 	%rd<10>;

	ld.param.u64 	%rd2, [_ZN8pygpukit3ops2nn15copy_f16_kernelEPK6__halfPS2_m_param_0];
	ld.param.u64 	%rd3, [_ZN8pygpukit3ops2nn15copy_f16_kernelEPK6__halfPS2_m_param_1];
	ld.param.u64 	%rd4, [_ZN8pygpukit3ops2nn15copy_f16_kernelEPK6__halfPS2_m_param_2];
	mov.u32 	%r1, %ctaid.x;
	mov.u32 	%r2, %ntid.x;
	mov.u32 	%r3, %tid.x;
	mad.lo.s32 	%r4, %r1, %r2, %r3;
	cvt.u64.u32 	%rd1, %r4;
	setp.le.u64 	%p1, %rd4, %rd1;
	@%p1 bra 	$L__BB14_2;
	cvta.to.global.u64 	%rd5, %rd2;
	cvta.to.global.u64 	%rd6, %rd3;
	shl.b64 	%rd7, %rd1, 1;
	add.s64 	%rd8, %rd6, %rd7;
	add.s64 	%rd9, %rd5, %rd7;
	ld.global.nc.u16 	%rs1, [%rd9];
	st.global.u16 	[%rd8], %rs1;
$L__BB14_2:
	ret;

}
	// .globl	_ZN8pygpukit3ops2nn16copy_bf16_kernelEPK13__nv_bfloat16PS2_m
.visible .entry _ZN8pygpukit3ops2nn16copy_bf16_kernelEPK13__nv_bfloat16PS2_m(
	.param .u64 .ptr .align 1 _ZN8pygpukit3ops2nn16copy_bf16_kernelEPK13__nv_bfloat16PS2_m_param_0,
	.param .u64 .ptr .align 1 _ZN8pygpukit3ops2nn16copy_bf16_kernelEPK13__nv_bfloat16PS2_m_param_1,
	.param .u64 _ZN8pygpukit3ops2nn16copy_bf16_kernelEPK13__nv_bfloat16PS2_m_param_2
)
{
	.reg .pred 	%p<2>;
	.reg .b16 	%rs<2>;
	.reg .b32 	%r<5>;
	.reg .b64 	%rd<10>;

	ld.param.u64 	%rd2, [_ZN8pygpukit3ops2nn16copy_bf16_kernelEPK13__nv_bfloat16PS2_m_param_0];
	ld.param.u64 	%rd3, [_ZN8pygpukit3ops2nn16copy_bf16_kernelEPK13__nv_bfloat16PS2_m_param_1];
	ld.param.u64 	%rd4, [_ZN8pygpukit3ops2nn16copy_bf16_kernelEPK13__nv_bfloat16PS2_m_param_2];
	mov.u32 	%r1, %ctaid.x;
	mov.u32 	%r2, %ntid.x;
	mov.u32 	%r3, %tid.x;
	mad.lo.s32 	%r4, %r1, %r2, %r3;
	cvt.u64.u32 	%rd1, %r4;
	setp.le.u64 	%p1, %rd4, %rd1;
	@%p1 bra 	$L__BB15_2;
	cvta.to.global.u64 	%rd5, %rd2;
	cvta.to.global.u64 	%rd6, %rd3;
	shl.b64 	%rd7, %rd1, 1;
	add.s64 	%rd8, %rd6, %rd7;
	add.s64 	%rd9, %rd5, %rd7;
	ld.global.nc.u16 	%rs1, [%rd9];
	st.global.u16 	[%rd8], %rs1;
$L__BB15_2:
	ret;

}
	// .globl	_ZN8pygpukit3ops2nn15copy_i32_kernelEPKiPim
.visible .entry _ZN8pygpukit3ops2nn15copy_i32_kernelEPKiPim(
	.param .u64 .ptr .align 1 _ZN8pygpukit3ops2nn15copy_i32_kernelEPKiPim_param_0,
	.param .u64 .ptr .align 1 _ZN8pygpukit3ops2nn15copy_i32_kernelEPKiPim_param_1,
	.param .u64 _ZN8pygpukit3ops2nn15copy_i32_kernelEPKiPim_param_2
)
{
	.reg .pred 	%p<2>;
	.reg .b32 	%r<6>;
	.reg .b64 	%rd<10>;

	ld.param.u64 	%rd2, [_ZN8pygpukit3ops2nn15copy_i32_kernelEPKiPim_param_0];
	ld.param.u64 	%rd3, [_ZN8pygpukit3ops2nn15copy_i32_kernelEPKiPim_param_1];
	ld.param.u64 	%rd4, [_ZN8pygpukit3ops2nn15copy_i32_kernelEPKiPim_param_2];
	mov.u32 	%r1, %ctaid.x;
	mov.u32 	%r2, %ntid.x;
	mov.u32 	%r3, %tid.x;
	mad.lo.s32 	%r4, %r1, %r2, %r3;
	cvt.u64.u32 	%rd1, %r4;
	setp.le.u64 	%p1, %rd4, %rd1;
	@%p1 bra 	$L__BB16_2;
	cvta.to.global.u64 	%rd5, %rd2;
	cvta.to.global.u64 	%rd6, %rd3;
	shl.b64 	%rd7, %rd1, 2;
	add.s64 	%rd8, %rd5, %rd7;
	ld.global.nc.u32 	%r5, [%rd8];
	add.s64 	%rd9, %rd6, %rd7;
	st.global.u32 	[%rd9], %r5;
$L__BB16_2:
	ret;

}


// ===== COMPILED SASS (sm_100) =====

	.target	sm_100

	.elftype	@"ET_EXEC"


//--------------------- .note.nv.tkinfo           --------------------------
	.section	.note.nv.tkinfo,"",@"SHT_NOTE"
	.sectionflags	@"SHF_NOTE_NV_TKINFO"
	.tkinfo
        /*0018*/ 	.word	0x00000002
        /*0030*/ 	.string	""
        /*0030*/ 	.string	"ptxas"
        /*0030*/ 	.string	"Cuda compilation tools, release 13.0, V13.0.88"
        /*0030*/ 	.string	"Build cuda_13.0.r13.0/compiler.36424714_0"
        /*0030*/ 	.string	"-arch sm_100 -m 64 "



//--------------------- .note.nv.cuinfo           --------------------------
	.section	.note.nv.cuinfo,"",@"SHT_NOTE"
	.sectionflags	@"SHF_NOTE_NV_CUINFO"
        /*0018*/ 	.short	0x0002
        /*001a*/ 	.short	0x0064
        /*001c*/ 	.short	0x0082
	.zero		2


//--------------------- .nv.info                  --------------------------
	.section	.nv.info,"",@"SHT_CUDA_INFO"
	.align	4


	//----- nvinfo : EIATTR_REGCOUNT
	.align		4
        /*0000*/ 	.byte	0x04, 0x2f
        /*0002*/ 	.short	(.L_1 - .L_0)
	.align		4
.L_0:
        /*0004*/ 	.word	index@(_ZN8pygpukit3ops2nn20transpose_f32_kernelEPKfPfii)
        /*0008*/ 	.word	0x0000001a


	//----- nvinfo : EIATTR_FRAME_SIZE
	.align		4
.L_1:
        /*000c*/ 	.byte	0x04, 0x11
        /*000e*/ 	.short	(.L_3 - .L_2)
	.align		4
.L_2:
        /*0010*/ 	.word	index@(_ZN8pygpukit3ops2nn20transpose_f32_kernelEPKfPfii)
        /*0014*/ 	.word	0x00000000


	//----- nvinfo : EIATTR_REGCOUNT
	.align		4
.L_3:
        /*0018*/ 	.byte	0x04, 0x2f
        /*001a*/ 	.short	(.L_5 - .L_4)
	.align		4
.L_4:
        /*001c*/ 	.word	index@(_ZN8pygpukit3ops2nn20transpose_f64_kernelEPKdPdii)
        /*0020*/ 	.word	0x0000001e


	//----- nvinfo : EIATTR_FRAME_SIZE
	.align		4
.L_5:
        /*0024*/ 	.byte	0x04, 0x11
        /*0026*/ 	.short	(.L_7 - .L_6)
	.align		4
.L_6:
        /*0028*/ 	.word	index@(_ZN8pygpukit3ops2nn20transpose_f64_kernelEPKdPdii)
        /*002c*/ 	.word	0x00000000


	//----- nvinfo : EIATTR_REGCOUNT
	.align		4
.L_7:
        /*0030*/ 	.byte	0x04, 0x2f
        /*0032*/ 	.short	(.L_9 - .L_8)
	.align		4
.L_8:
        /*0034*/ 	.word	index@(_ZN8pygpukit3ops2nn20transpose_f16_kernelEPK6__halfPS2_ii)
        /*0038*/ 	.word	0x0000001a


	//----- nvinfo : EIATTR_FRAME_SIZE
	.align		4
.L_9:
        /*003c*/ 	.byte	0x04, 0x11
        /*003e*/ 	.short	(.L_11 - .L_10)
	.align		4
.L_10:
        /*0040*/ 	.word	index@(_ZN8pygpukit3ops2nn20transpose_f16_kernelEPK6__halfPS2_ii)
        /*0044*/ 	.word	0x00000000


	//----- nvinfo : EIATTR_REGCOUNT
	.align		4
.L_11:
        /*0048*/ 	.byte	0x04, 0x2f
        /*004a*/ 	.short	(.L_13 - .L_12)
	.align		4
.L_12:
        /*004c*/ 	.word	index@(_ZN8pygpukit3ops2nn21transpose_bf16_kernelEPK13__nv_bfloat16PS2_ii)
        /*0050*/ 	.word	0x0000001a


	//----- nvinfo : EIATTR_FRAME_SIZE
	.align		4
.L_13:
        /*0054*/ 	.byte	0x04, 0x11
        /*0056*/ 	.short	(.L_15 - .L_14)
	.align		4
.L_14:
        /*0058*/ 	.word	index@(_ZN8pygpukit3ops2nn21transpose_bf16_kernelEPK13__nv_bfloat16PS2_ii)
        /*005c*/ 	.word	0x00000000


	//----- nvinfo : EIATTR_REGCOUNT
	.align		4
.L_15:
        /*0060*/ 	.byte	0x04, 0x2f
        /*0062*/ 	.short	(.L_17 - .L_16)
	.align		4
.L_16:
        /*0064*/ 	.word	index@(_ZN8pygpukit3ops2nn23concat_axis0_f32_kernelEPKfS3_Pfmmm)
        /*0068*/ 	.word	0x00000008


	//----- nvinfo : EIATTR_FRAME_SIZE
	.align		4
.L_17:
        /*006c*/ 	.byte	0x04, 0x11
        /*006e*/ 	.short	(.L_19 - .L_18)
	.align		4
.L_18:
        /*0070*/ 	.word	index@(_ZN8pygpukit3ops2nn23concat_axis0_f32_kernelEPKfS3_Pfmmm)
        /*0074*/ 	.word	0x00000000


	//----- nvinfo : EIATTR_REGCOUNT
	.align		4
.L_19:
        /*0078*/ 	.byte	0x04, 0x2f
        /*007a*/ 	.short	(.L_21 - .L_20)
	.align		4
.L_20:
        /*007c*/ 	.word	index@(_ZN8pygpukit3ops2nn23concat_axis0_f16_kernelEPK6__halfS4_PS2_mmm)
        /*0080*/ 	.word	0x00000008


	//----- nvinfo : EIATTR_FRAME_SIZE
	.align		4
.L_21:
        /*0084*/ 	.byte	0x04, 0x11
        /*0086*/ 	.short	(.L_23 - .L_22)
	.align		4
.L_22:
        /*0088*/ 	.word	index@(_ZN8pygpukit3ops2nn23concat_axis0_f16_kernelEPK6__halfS4_PS2_mmm)
        /*008c*/ 	.word	0x00000000


	//----- nvinfo : EIATTR_REGCOUNT
	.align		4
.L_23:
        /*0090*/ 	.byte	0x04, 0x2f
        /*0092*/ 	.short	(.L_25 - .L_24)
	.align		4
.L_24:
        /*0094*/ 	.word	index@(_ZN8pygpukit3ops2nn24concat_axis0_bf16_kernelEPK13__nv_bfloat16S4_PS2_mmm)
        /*0098*/ 	.word	0x00000008


	//----- nvinfo : EIATTR_FRAME_SIZE
	.align		4
.L_25:
        /*009c*/ 	.byte	0x04, 0x11
        /*009e*/ 	.short	(.L_27 - .L_26)
	.align		4
.L_26:
        /*00a0*/ 	.word	index@(_ZN8pygpukit3ops2nn24concat_axis0_bf16_kernelEPK13__nv_bfloat16S4_PS2_mmm)
        /*00a4*/ 	.word	0x00000000


	//----- nvinfo : EIATTR_REGCOUNT
	.align		4
.L_27:
        /*00a8*/ 	.byte	0x04, 0x2f
        /*00aa*/ 	.short	(.L_29 - .L_28)
	.align		4
.L_28:
        /*00ac*/ 	.word	index@(_ZN8pygpukit3ops2nn34repeat_interleave_axis1_f32_kernelEPKfPfmmmm)
        /*00b0*/ 	.word	0x00000018


	//----- nvinfo : EIATTR_FRAME_SIZE
	.align		4
.L_29:
        /*00b4*/ 	.byte	0x04, 0x11
        /*00b6*/ 	.short	(.L_31 - .L_30)
	.align		4
.L_30:
        /*00b8*/ 	.word	index@($__internal_5_$__cuda_sm20_div_u64)
        /*00bc*/ 	.word	0x00000000


	//----- nvinfo : EIATTR_FRAME_SIZE
	.align		4
.L_31:
        /*00c0*/ 	.byte	0x04, 0x11
        /*00c2*/ 	.short	(.L_33 - .L_32)
	.align		4
.L_32:
        /*00c4*/ 	.word	index@(_ZN8pygpukit3ops2nn34repeat_interleave_axis1_f32_kernelEPKfPfmmmm)
        /*00c8*/ 	.word	0x00000000


	//----- nvinfo : EIATTR_REGCOUNT
	.align		4
.L_33:
        /*00cc*/ 	.byte	0x04, 0x2f
        /*00ce*/ 	.short	(.L_35 - .L_34)
	.align		4
.L_34:
        /*00d0*/ 	.word	index@(_ZN8pygpukit3ops2nn34repeat_interleave_axis1_f16_kernelEPK6__halfPS2_mmmm)
        /*00d4*/ 	.word	0x00000018


	//----- nvinfo : EIATTR_FRAME_SIZE
	.align		4
.L_35:
        /*00d8*/ 	.byte	0x04, 0x11
        /*00da*/ 	.short	(.L_37 - .L_36)
	.align		4
.L_36:
        /*00dc*/ 	.word	index@($__internal_4_$__cuda_sm20_div_u64)
        /*00e0*/ 	.word	0x00000000


	//----- nvinfo : EIATTR_FRAME_SIZE
	.align		4
.L_37:
        /*00e4*/ 	.byte	0x04, 0x11
        /*00e6*/ 	.short	(.L_39 - .L_38)
	.align		4
.L_38:
        /*00e8*/ 	.word	index@(_ZN8pygpukit3ops2nn34repeat_interleave_axis1_f16_kernelEPK6__halfPS2_mmmm)
        /*00ec*/ 	.word	0x00000000


	//----- nvinfo : EIATTR_REGCOUNT
	.align		4
.L_39:
        /*00f0*/ 	.byte	0x04, 0x2f
        /*00f2*/ 	.short	(.L_41 - .L_40)
	.align		4
.L_40:
        /*00f4*/ 	.word	index@(_ZN8pygpukit3ops2nn35repeat_interleave_axis1_bf16_kernelEPK13__nv_bfloat16PS2_mmmm)
        /*00f8*/ 	.word	0x00000018


	//----- nvinfo : EIATTR_FRAME_SIZE
	.align		4
.L_41:
        /*00fc*/ 	.byte	0x04, 0x11
        /*00fe*/ 	.short	(.L_43 - .L_42)
	.align		4
.L_42:
        /*0100*/ 	.word	index@($__internal_3_$__cuda_sm20_div_u64)
        /*0104*/ 	.word	0x00000000


	//----- nvinfo : EIATTR_FRAME_SIZE
	.align		4
.L_43:
        /*0108*/ 	.byte	0x04, 0x11
        /*010a*/ 	.short	(.L_45 - .L_44)
	.align		4
.L_44:
        /*010c*/ 	.word	index@(_ZN8pygpukit3ops2nn35repeat_interleave_axis1_bf16_kernelEPK13__nv_bfloat16PS2_mmmm)
        /*0110*/ 	.word	0x00000000


	//----- nvinfo : EIATTR_REGCOUNT
	.align		4
.L_45:
        /*0114*/ 	.byte	0x04, 0x2f
        /*0116*/ 	.short	(.L_47 - .L_46)
	.align		4
.L_46:
        /*0118*/ 	.word	index@(_ZN8pygpukit3ops2nn24transpose_021_f32_kernelEPKfPfmmm)
        /*011c*/ 	.word	0x00000016


	//----- nvinfo : EIATTR_FRAME_SIZE
	.align		4
.L_47:
        /*0120*/ 	.byte	0x04, 0x11
        /*0122*/ 	.short	(.L_49 - .L_48)
	.align		4
.L_48:
        /*0124*/ 	.word	index@($__internal_2_$__cuda_sm20_div_u64)
        /*0128*/ 	.word	0x00000000


	//----- nvinfo : EIATTR_FRAME_SIZE
	.align		4
.L_49:
        /*012c*/ 	.byte	0x04, 0x11
        /*012e*/ 	.short	(.L_51 - .L_50)
	.align		4
.L_50:
        /*0130*/ 	.word	index@(_ZN8pygpukit3ops2nn24transpose_021_f32_kernelEPKfPfmmm)
        /*0134*/ 	.word	0x00000000


	//----- nvinfo : EIATTR_REGCOUNT
	.align		4
.L_51:
        /*0138*/ 	.byte	0x04, 0x2f
        /*013a*/ 	.short	(.L_53 - .L_52)
	.align		4
.L_52:
        /*013c*/ 	.word	index@(_ZN8pygpukit3ops2nn24transpose_021_f16_kernelEPK6__halfPS2_mmm)
        /*0140*/ 	.word	0x00000016


	//----- nvinfo : EIATTR_FRAME_SIZE
	.align		4
.L_53:
        /*0144*/ 	.byte	0x04, 0x11
        /*0146*/ 	.short	(.L_55 - .L_54)
	.align		4
.L_54:
        /*0148*/ 	.word	index@($__internal_1_$__cuda_sm20_div_u64)
        /*014c*/ 	.word	0x00000000


	//----- nvinfo : EIATTR_FRAME_SIZE
	.align		4
.L_55:
        /*0150*/ 	.byte	0x04, 0x11
        /*0152*/ 	.short	(.L_57 - .L_56)
	.align		4
.L_56:
        /*0154*/ 	.word	index@(_ZN8pygpukit3ops2nn24transpose_021_f16_kernelEPK6__halfPS2_mmm)
        /*0158*/ 	.word	0x00000000


	//----- nvinfo : EIATTR_REGCOUNT
	.align		4
.L_57:
        /*015c*/ 	.byte	0x04, 0x2f
        /*015e*/ 	.short	(.L_59 - .L_58)
	.align		4
.L_58:
        /*0160*/ 	.word	index@(_ZN8pygpukit3ops2nn25transpose_021_bf16_kernelEPK13__nv_bfloat16PS2_mmm)
        /*0164*/ 	.word	0x00000016


	//----- nvinfo : EIATTR_FRAME_SIZE
	.align		4
.L_59:
        /*0168*/ 	.byte	0x04, 0x11
        /*016a*/ 	.short	(.L_61 - .L_60)
	.align		4
.L_60:
        /*016c*/ 	.word	index@($__internal_0_$__cuda_sm20_div_u64)
        /*0170*/ 	.word	0x00000000


	//----- nvinfo : EIATTR_FRAME_SIZE
	.align		4
.L_61:
        /*0174*/ 	.byte	0x04, 0x11
        /*0176*/ 	.short	(.L_63 - .L_62)
	.align		4
.L_62:
        /*0178*/ 	.word	index@(_ZN8pygpukit3ops2nn25transpose_021_bf16_kernelEPK13__nv_bfloat16PS2_mmm)
        /*017c*/ 	.word	0x00000000


	//----- nvinfo : EIATTR_REGCOUNT
	.align		4
.L_63:
        /*0180*/ 	.byte	0x04, 0x2f
        /*0182*/ 	.short	(.L_65 - .L_64)
	.align		4
.L_64:
        /*0184*/ 	.word	index@(_ZN8pygpukit3ops2nn15copy_f32_kernelEPKfPfm)
        /*0188*/ 	.word	0x00000008


	//----- nvinfo : EIATTR_FRAME_SIZE
	.align		4
.L_65:
        /*018c*/ 	.byte	0x04, 0x11
        /*018e*/ 	.short	(.L_67 - .L_66)
	.align		4
.L_66:
        /*0190*/ 	.word	index@(_ZN8pygpukit3ops2nn15copy_f32_kernelEPKfPfm)
        /*0194*/ 	.word	0x00000000


	//----- nvinfo : EIATTR_REGCOUNT
	.align		4
.L_67:
        /*0198*/ 	.byte	0x04, 0x2f
        /*019a*/ 	.short	(.L_69 - .L_68)
	.align		4
.L_68:
        /*019c*/ 	.word	index@(_ZN8pygpukit3ops2nn15copy_f16_kernelEPK6__halfPS2_m)
        /*01a0*/ 	.word	0x00000008


	//----- nvinfo : EIATTR_FRAME_SIZE
	.align		4
.L_69:
        /*01a4*/ 	.byte	0x04, 0x11
        /*01a6*/ 	.short	(.L_71 - .L_70)
	.align		4
.L_70:
        /*01a8*/ 	.word	index@(_ZN8pygpukit3ops2nn15copy_f16_kernelEPK6__halfPS2_m)
        /*01ac*/ 	.word	0x00000000


	//----- nvinfo : EIATTR_REGCOUNT
	.align		4
.L_71:
        /*01b0*/ 	.byte	0x04, 0x2f
        /*01b2*/ 	.short	(.L_73 - .L_72)
	.align		4
.L_72:
        /*01b4*/ 	.word	index@(_ZN8pygpukit3ops2nn16copy_bf16_kernelEPK13__nv_bfloat16PS2_m)
        /*01b8*/ 	.word	0x00000008


	//----- nvinfo : EIATTR_FRAME_SIZE
	.align		4
.L_73:
        /*01bc*/ 	.byte	0x04, 0x11
        /*01be*/ 	.short	(.L_75 - .L_74)
	.align		4
.L_74:
        /*01c0*/ 	.word	index@(_ZN8pygpukit3ops2nn16copy_bf16_kernelEPK13__nv_bfloat16PS2_m)
        /*01c4*/ 	.word	0x00000000


	//----- nvinfo : EIATTR_REGCOUNT
	.align		4
.L_75:
        /*01c8*/ 	.byte	0x04, 0x2f
        /*01ca*/ 	.short	(.L_77 - .L_76)
	.align		4
.L_76:
        /*01cc*/ 	.word	index@(_ZN8pygpukit3ops2nn15copy_i32_kernelEPKiPim)
        /*01d0*/ 	.word	0x00000008


	//----- nvinfo : EIATTR_FRAME_SIZE
	.align		4
.L_77:
        /*01d4*/ 	.byte	0x04, 0x11
        /*01d6*/ 	.short	(.L_79 - .L_78)
	.align		4
.L_78:
        /*01d8*/ 	.word	index@(_ZN8pygpukit3ops2nn15copy_i32_kernelEPKiPim)
        /*01dc*/ 	.word	0x00000000


	//----- nvinfo : EIATTR_MIN_STACK_SIZE
	.align		4
.L_79:
        /*01e0*/ 	.byte	0x04, 0x12
        /*01e2*/ 	.short	(.L_81 - .L_80)
	.align		4
.L_80:
        /*01e4*/ 	.word	index@(_ZN8pygpukit3ops2nn15copy_i32_kernelEPKiPim)
        /*01e8*/ 	.word	0x00000000


	//----- nvinfo : EIATTR_MIN_STACK_SIZE
	.align		4
.L_81:
        /*01ec*/ 	.byte	0x04, 0x12
        /*01ee*/ 	.short	(.L_83 - .L_82)
	.align		4
.L_82:
        /*01f0*/ 	.word	index@(_ZN8pygpukit3ops2nn16copy_bf16_kernelEPK13__nv_bfloat16PS2_m)
        /*01f4*/ 	.word	0x00000000


	//----- nvinfo : EIATTR_MIN_STACK_SIZE
	.align		4
.L_83:
        /*01f8*/ 	.byte	0x04, 0x12
        /*01fa*/ 	.short	(.L_85 - .L_84)
	.align		4
.L_84:
        /*01fc*/ 	.word	index@(_ZN8pygpukit3ops2nn15copy_f16_kernelEPK6__halfPS2_m)
        /*0200*/ 	.word	0x00000000


	//----- nvinfo : EIATTR_MIN_STACK_SIZE
	.align		4
.L_85:
        /*0204*/ 	.byte	0x04, 0x12
        /*0206*/ 	.short	(.L_87 - .L_86)
	.align		4
.L_86:
        /*0208*/ 	.word	index@(_ZN8pygpukit3ops2nn15copy_f32_kernelEPKfPfm)
        /*020c*/ 	.word	0x00000000


	//----- nvinfo : EIATTR_MIN_STACK_SIZE
	.align		4
.L_87:
        /*0210*/ 	.byte	0x04, 0x12
        /*0212*/ 	.short	(.L_89 - .L_88)
	.align		4
.L_88:
        /*0214*/ 	.word	index@(_ZN8pygpukit3ops2nn25transpose_021_bf16_kernelEPK13__nv_bfloat16PS2_mmm)
        /*0218*/ 	.word	0x00000000


	//----- nvinfo : EIATTR_MIN_STACK_SIZE
	.align		4
.L_89:
        /*021c*/ 	.byte	0x04, 0x12
        /*021e*/ 	.short	(.L_91 - .L_90)
	.align		4
.L_90:
        /*0220*/ 	.word	index@(_ZN8pygpukit3ops2nn24transpose_021_f16_kernelEPK6__halfPS2_mmm)
        /*0224*/ 	.word	0x00000000


	//----- nvinfo : EIATTR_MIN_STACK_SIZE
	.align		4
.L_91:
        /*0228*/ 	.byte	0x04, 0x12
        /*022a*/ 	.short	(.L_93 - .L_92)
	.align		4
.L_92:
        /*022c*/ 	.word	index@(_ZN8pygpukit3ops2nn24transpose_021_f32_kernelEPKfPfmmm)
        /*0230*/ 	.word	0x00000000


	//----- nvinfo : EIATTR_MIN_STACK_SIZE
	.align		4
.L_93:
        /*0234*/ 	.byte	0x04, 0x12
        /*0236*/ 	.short	(.L_95 - .L_94)
	.align		4
.L_94:
        /*0238*/ 	.word	index@(_ZN8pygpukit3ops2nn35repeat_interleave_axis1_bf16_kernelEPK13__nv_bfloat16PS2_mmmm)
        /*023c*/ 	.word	0x00000000


	//----- nvinfo : EIATTR_MIN_STACK_SIZE
	.align		4
.L_95:
        /*0240*/ 	.byte	0x04, 0x12
        /*0242*/ 	.short	(.L_97 - .L_96)
	.align		4
.L_96:
        /*0244*/ 	.word	index@(_ZN8pygpukit3ops2nn34repeat_interleave_axis1_f16_kernelEPK6__halfPS2_mmmm)
        /*0248*/ 	.word	0x00000000


	//----- nvinfo : EIATTR_MIN_STACK_SIZE
	.align		4
.L_97:
        /*024c*/ 	.byte	0x04, 0x12
        /*024e*/ 	.short	(.L_99 - .L_98)
	.align		4
.L_98:
        /*0250*/ 	.word	index@(_ZN8pygpukit3ops2nn34repeat_interleave_axis1_f32_kernelEPKfPfmmmm)
        /*0254*/ 	.word	0x00000000


	//----- nvinfo : EIATTR_MIN_STACK_SIZE
	.align		4
.L_99:
        /*0258*/ 	.byte	0x04, 0x12
        /*025a*/ 	.short	(.L_101 - .L_100)
	.align		4
.L_100:
        /*025c*/ 	.word	index@(_ZN8pygpukit3ops2nn24concat_axis0_bf16_kernelEPK13__nv_bfloat16S4_PS2_mmm)
        /*0260*/ 	.word	0x00000000


	//----- nvinfo : EIATTR_MIN_STACK_SIZE
	.align		4
.L_101:
        /*0264*/ 	.byte	0x04, 0x12
        /*0266*/ 	.short	(.L_103 - .L_102)
	.align		4
.L_102:
        /*0268*/ 	.word	index@(_ZN8pygpukit3ops2nn23concat_axis0_f16_kernelEPK6__halfS4_PS2_mmm)
        /*026c*/ 	.word	0x00000000


	//----- nvinfo : EIATTR_MIN_STACK_SIZE
	.align		4
.L_103:
        /*0270*/ 	.byte	0x04, 0x12
        /*0272*/ 	.short	(.L_105 - .L_104)
	.align		4
.L_104:
        /*0274*/ 	.word	index@(_ZN8pygpukit3ops2nn23concat_axis0_f32_kernelEPKfS3_Pfmmm)
        /*0278*/ 	.word	0x00000000


	//----- nvinfo : EIATTR_MIN_STACK_SIZE
	.align		4
.L_105:
        /*027c*/ 	.byte	0x04, 0x12
        /*027e*/ 	.short	(.L_107 - .L_106)
	.align		4
.L_106:
        /*0280*/ 	.word	index@(_ZN8pygpukit3ops2nn21transpose_bf16_kernelEPK13__nv_bfloat16PS2_ii)
        /*0284*/ 	.word	0x00000000


	//----- nvinfo : EIATTR_MIN_STACK_SIZE
	.align		4
.L_107:
        /*0288*/ 	.byte	0x04, 0x12
        /*028a*/ 	.short	(.L_109 - .L_108)
	.align		4
.L_108:
        /*028c*/ 	.word	index@(_ZN8pygpukit3ops2nn20transpose_f16_kernelEPK6__halfPS2_ii)
        /*0290*/ 	.word	0x00000000


	//----- nvinfo : EIATTR_MIN_STACK_SIZE
	.align		4
.L_109:
        /*0294*/ 	.byte	0x04, 0x12
        /*0296*/ 	.short	(.L_111 - .L_110)
	.align		4
.L_110:
        /*0298*/ 	.word	index@(_ZN8pygpukit3ops2nn20transpose_f64_kernelEPKdPdii)
        /*029c*/ 	.word	0x00000000


	//----- nvinfo : EIATTR_MIN_STACK_SIZE
	.align		4
.L_111:
        /*02a0*/ 	.byte	0x04, 0x12
        /*02a2*/ 	.short	(.L_113 - .L_112)
	.align		4
.L_112:
        /*02a4*/ 	.word	index@(_ZN8pygpukit3ops2nn20transpose_f32_kernelEPKfPfii)
        /*02a8*/ 	.word	0x00000000
.L_113:


//--------------------- .nv.compat                --------------------------
	.section	.nv.compat,"",@"SHT_CUDA_COMPAT_INFO"
	.align	4
        /*0000*/ 	.byte	0x02, 0x09, 0x00, 0x00, 0x02, 0x02, 0x01, 0x00, 0x02, 0x05, 0x05, 0x00, 0x03, 0x07, 0x01, 0x01
        /*0010*/ 	.byte	0x02, 0x03, 0x00, 0x00, 0x02, 0x06, 0x01, 0x00, 0x04, 0x0b, 0x08, 0x00, 0x09, 0x00, 0x00, 0x00
        /*0020*/ 	.byte	0x00, 0x00, 0x00, 0x00


//--------------------- .nv.info._ZN8pygpukit3ops2nn15copy_i32_kernelEPKiPim --------------------------
	.section	.nv.info._ZN8pygpukit3ops2nn15copy_i32_kernelEPKiPim,"",@"SHT_CUDA_INFO"
	.sectionflags	@""
	.align	4


	//----- nvinfo : EIATTR_CUDA_API_VERSION
	.align		4
        /*0000*/ 	.byte	0x04, 0x37
        /*0002*/ 	.short	(.L_115 - .L_114)
.L_114:
        /*0004*/ 	.word	0x00000082


	//----- nvinfo : EIATTR_KPARAM_INFO
	.align		4
.L_115:
        /*0008*/ 	.byte	0x04, 0x17
        /*000a*/ 	.short	(.L_117 - .L_116)
.L_116:
        /*000c*/ 	.word	0x00000000
        /*0010*/ 	.short	0x0002
        /*0012*/ 	.short	0x0010
        /*0014*/ 	.byte	0x00, 0xf0, 0x21, 0x00


	//----- nvinfo : EIATTR_KPARAM_INFO
	.align		4
.L_117:
        /*0018*/ 	.byte	0x04, 0x17
        /*001a*/ 	.short	(.L_119 - .L_118)
.L_118:
        /*001c*/ 	.word	0x00000000
        /*0020*/ 	.short	0x0001
        /*0022*/ 	.short	0x0008
        /*0024*/ 	.byte	0x00, 0xf5, 0x21, 0x00


	//----- nvinfo : EIATTR_KPARAM_INFO
	.align		4
.L_119:
        /*0028*/ 	.byte	0x04, 0x17
        /*002a*/ 	.short	(.L_121 - .L_120)
.L_120:
        /*002c*/ 	.word	0x00000000
        /*0030*/ 	.short	0x0000
        /*0032*/ 	.short	0x0000
        /*0034*/ 	.byte	0x00, 0xf5, 0x21, 0x00


	//----- nvinfo : EIATTR_SPARSE_MMA_MASK
	.align		4
.L_121:
        /*0038*/ 	.byte	0x03, 0x50
        /*003a*/ 	.short	0x0000


	//----- nvinfo : EIATTR_MAXREG_COUNT
	.align		4
        /*003c*/ 	.byte	0x03, 0x1b
        /*003e*/ 	.short	0x00ff


	//----- nvinfo : EIATTR_MERCURY_ISA_VERSION
	.align		4
        /*0040*/ 	.byte	0x03, 0x5f
        /*0042*/ 	.short	0x0101


	//----- nvinfo : EIATTR_VRC_CTA_INIT_COUNT
	.align		4
        /*0044*/ 	.byte	0x02, 0x4a
	.zero		1
	.zero		1


	//----- nvinfo : EIATTR_EXIT_INSTR_OFFSETS
	.align		4
        /*0048*/ 	.byte	0x04, 0x1c
        /*004a*/ 	.short	(.L_123 - .L_122)


	//   ....[0]....
.L_122:
        /*004c*/ 	.word	0x00000080


	//   ....[1]....
        /*0050*/ 	.word	0x00000130


	//----- nvinfo : EIATTR_CBANK_PARAM_SIZE
	.align		4
.L_123:
        /*0054*/ 	.byte	0x03, 0x19
        /*0056*/ 	.short	0x0018


	//----- nvinfo : EIATTR_PARAM_CBANK
	.align		4
        /*0058*/ 	.byte	0x04, 0x0a
        /*005a*/ 	.short	(.L_125 - .L_124)
	.align		4
.L_124:
        /*005c*/ 	.word	index@(.nv.constant0._ZN8pygpukit3ops2nn15copy_i32_kernelEPKiPim)
        /*0060*/ 	.short	0x0380
        /*0062*/ 	.short	0x0018


	//----- nvinfo : EIATTR_SW_WAR
	.align		4
.L_125:
        /*0064*/ 	.byte	0x04, 0x36
        /*0066*/ 	.short	(.L_127 - .L_126)
.L_126:
        /*0068*/ 	.word	0x00000008
.L_127:


//--------------------- .nv.info._ZN8pygpukit3ops2nn16copy_bf16_kernelEPK13__nv_bfloat16PS2_m --------------------------
	.section	.nv.info._ZN8pygpukit3ops2nn16copy_bf16_kernelEPK13__nv_bfloat16PS2_m,"",@"SHT_CUDA_INFO"
	.sectionflags	@""
	.align	4


	//----- nvinfo : EIATTR_CUDA_API_VERSION
	.align		4
        /*0000*/ 	.byte	0x04, 0x37
        /*0002*/ 	.short	(.L_129 - .L_128)
.L_128:
        /*0004*/ 	.word	0x00000082


	//----- nvinfo : EIATTR_KPARAM_INFO
	.align		4
.L_129:
        /*0008*/ 	.byte	0x04, 0x17
        /*000a*/ 	.short	(.L_131 - .L_130)
.L_130:
        /*000c*/ 	.word	0x00000000
        /*0010*/ 	.short	0x0002
        /*0012*/ 	.short	0x0010
        /*0014*/ 	.byte	0x00, 0xf0, 0x21, 0x00


	//----- nvinfo : EIATTR_KPARAM_INFO
	.align		4
.L_131:
        /*0018*/ 	.byte	0x04, 0x17
        /*001a*/ 	.short	(.L_133 - .L_132)
.L_132:
        /*001c*/ 	.word	0x00000000
        /*0020*/ 	.short	0x0001
        /*0022*/ 	.short	0x0008
        /*0024*/ 	.byte	0x00, 0xf5, 0x21, 0x00


	//----- nvinfo : EIATTR_KPARAM_INFO
	.align		4
.L_133:
        /*0028*/ 	.byte	0x04, 0x17
        /*002a*/ 	.short	(.L_135 - .L_134)
.L_134:
        /*002c*/ 	.word	0x00000000
        /*0030*/ 	.short	0x0000
        /*0032*/ 	.short	0x0000
        /*0034*/ 	.byte	0x00, 0xf5, 0x21, 0x00


	//----- nvinfo : EIATTR_SPARSE_MMA_MASK
	.align		4
.L_135:
        /*0038*/ 	.byte	0x03, 0x50
        /*003a*/ 	.short	0x0000


	//----- nvinfo : EIATTR_MAXREG_COUNT
	.align		4
        /*003c*/ 	.byte	0x03, 0x1b
        /*003e*/ 	.short	0x00ff


	//----- nvinfo : EIATTR_MERCURY_ISA_VERSION
	.align		4
        /*0040*/ 	.byte	0x03, 0x5f
        /*0042*/ 	.short	0x0101


	//----- nvinfo : EIATTR_VRC_CTA_INIT_COUNT
	.align		4
        /*0044*/ 	.byte	0x02, 0x4a
	.zero		1
	.zero		1


	//----- nvinfo : EIATTR_EXIT_INSTR_OFFSETS
	.align		4
        /*0048*/ 	.byte	0x04, 0x1c
        /*004a*/ 	.short	(.L_137 - .L_136)


	//   ....[0]....
.L_136:
        /*004c*/ 	.word	0x00000080


	//   ....[1]....
        /*0050*/ 	.word	0x00000130


	//----- nvinfo : EIATTR_CBANK_PARAM_SIZE
	.align		4
.L_137:
        /*0054*/ 	.byte	0x03, 0x19
        /*0056*/ 	.short	0x0018


	//----- nvinfo : EIATTR_PARAM_CBANK
	.align		4
        /*0058*/ 	.byte	0x04, 0x0a
        /*005a*/ 	.short	(.L_139 - .L_138)
	.align		4
.L_138:
        /*005c*/ 	.word	index@(.nv.constant0._ZN8pygpukit3ops2nn16copy_bf16_kernelEPK13__nv_bfloat16PS2_m)
        /*0060*/ 	.short	0x0380
        /*0062*/ 	.short	0x0018


	//----- nvinfo : EIATTR_SW_WAR
	.align		4
.L_139:
        /*0064*/ 	.byte	0x04, 0x36
        /*0066*/ 	.short	(.L_141 - .L_140)
.L_140:
        /*0068*/ 	.word	0x00000008
.L_141:


//--------------------- .nv.info._ZN8pygpukit3ops2nn15copy_f16_kernelEPK6__halfPS2_m --------------------------
	.section	.nv.info._ZN8pygpukit3ops2nn15copy_f16_kernelEPK6__halfPS2_m,"",@"SHT_CUDA_INFO"
	.sectionflags	@""
	.align	4


	//----- nvinfo : EIATTR_CUDA_API_VERSION
	.align		4
        /*0000*/ 	.byte	0x04, 0x37
        /*0002*/ 	.short	(.L_143 - .L_142)
.L_142:
        /*0004*/ 	.word	0x00000082


	//----- nvinfo : EIATTR_KPARAM_INFO
	.align		4
.L_143:
        /*0008*/ 	.byte	0x04, 0x17
        /*000a*/ 	.short	(.L_145 - .L_144)
.L_144:
        /*000c*/ 	.word	0x00000000
        /*0010*/ 	.short	0x0002
        /*0012*/ 	.short	0x0010
        /*0014*/ 	.byte	0x00, 0xf0, 0x21, 0x00


	//----- nvinfo : EIATTR_KPARAM_INFO
	.align		4
.L_145:
        /*0018*/ 	.byte	0x04, 0x17
        /*001a*/ 	.short	(.L_147 - .L_146)
.L_146:
        /*001c*/ 	.word	0x00000000
        /*0020*/ 	.short	0x0001
        /*0022*/ 	.short	0x0008
        /*0024*/ 	.byte	0x00, 0xf5, 0x21, 0x00


	//----- nvinfo : EIATTR_KPARAM_INFO
	.align		4
.L_147:
        /*0028*/ 	.byte	0x04, 0x17
        /*002a*/ 	.short	(.L_149 - .L_148)
.L_148:
        /*002c*/ 	.word	0x00000000
        /*0030*/ 	.short	0x0000
        /*0032*/ 	.short	0x0000
        /*0034*/ 	.byte	0x00, 0xf5, 0x21, 0x00


	//----- nvinfo : EIATTR_SPARSE_MMA_MASK
	.align		4
.L_149:
        /*0038*/ 	.byte	0x03, 0x50
        /*003a*/ 	.short	0x0000


	//----- nvinfo : EIATTR_MAXREG_COUNT
	.align		4
        /*003c*/ 	.byte	0x03, 0x1b
        /*003e*/ 	.short	0x00ff


	//----- nvinfo : EIATTR_MERCURY_ISA_VERSION
	.align		4
        /*0040*/ 	.byte	0x03, 0x5f
        /*0042*/ 	.short	0x0101


	//----- nvinfo : EIATTR_VRC_CTA_INIT_COUNT
	.align		4
        /*0044*/ 	.byte	0x02, 0x4a
	.zero		1
	.zero		1


	//----- nvinfo : EIATTR_EXIT_INSTR_OFFSETS
	.align		4
        /*0048*/ 	.byte	0x04, 0x1c
        /*004a*/ 	.short	(.L_151 - .L_150)


	//   ....[0]....
.L_150:
        /*004c*/ 	.word	0x00000080


	//   ....[1]....
        /*0050*/ 	.word	0x00000130


	//----- nvinfo : EIATTR_CBANK_PARAM_SIZE
	.align		4
.L_151:
        /*0054*/ 	.byte	0x03, 0x19
        /*0056*/ 	.short	0x0018


	//----- nvinfo : EIATTR_PARAM_CBANK
	.align		4
        /*0058*/ 	.byte	0x04, 0x0a
        /*005a*/ 	.short	(.L_153 - .L_152)
	.align		4
.L_152:
        /*005c*/ 	.word	index@(.nv.constant0._ZN8pygpukit3ops2nn15copy_f16_kernelEPK6__halfPS2_m)
        /*0060*/ 	.short	0x0380
        /*0062*/ 	.short	0x0018


	//----- nvinfo : EIATTR_SW_WAR
	.align		4
.L_153:
        /*0064*/ 	.byte	0x04, 0x36
        /*0066*/ 	.short	(.L_155 - .L_154)
.L_154:
        /*0068*/ 	.word	0x00000008
.L_155:


//--------------------- .nv.info._ZN8pygpukit3ops2nn15copy_f32_kernelEPKfPfm --------------------------
	.section	.nv.info._ZN8pygpukit3ops2nn15copy_f32_kernelEPKfPfm,"",@"SHT_CUDA_INFO"
	.sectionflags	@""
	.align	4


	//----- nvinfo : EIATTR_CUDA_API_VERSION
	.align		4
        /*0000*/ 	.byte	0x04, 0x37
        /*0002*/ 	.short	(.L_157 - .L_156)
.L_156:
        /*0004*/ 	.word	0x00000082


	//----- nvinfo : EIATTR_KPARAM_INFO
	.align		4
.L_157:
        /*0008*/ 	.byte	0x04, 0x17
        /*000a*/ 	.short	(.L_159 - .L_158)
.L_158:
        /*000c*/ 	.word	0x00000000
        /*0010*/ 	.short	0x0002
        /*0012*/ 	.short	0x0010
        /*0014*/ 	.byte	0x00, 0xf0, 0x21, 0x00


	//----- nvinfo : EIATTR_KPARAM_INFO
	.align		4
.L_159:
        /*0018*/ 	.byte	0x04, 0x17
        /*001a*/ 	.short	(.L_161 - .L_160)
.L_160:
        /*001c*/ 	.word	0x00000000
        /*0020*/ 	.short	0x0001
        /*0022*/ 	.short	0x0008
        /*0024*/ 	.byte	0x00, 0xf5, 0x21, 0x00


	//----- nvinfo : EIATTR_KPARAM_INFO
	.align		4
.L_161:
        /*0028*/ 	.byte	0x04, 0x17
        /*002a*/ 	.short	(.L_163 - .L_162)
.L_162:
        /*002c*/ 	.word	0x00000000
        /*0030*/ 	.short	0x0000
        /*0032*/ 	.short	0x0000
        /*0034*/ 	.byte	0x00, 0xf5, 0x21, 0x00


	//----- nvinfo : EIATTR_SPARSE_MMA_MASK
	.align		4
.L_163:
        /*0038*/ 	.byte	0x03, 0x50
        /*003a*/ 	.short	0x0000


	//----- nvinfo : EIATTR_MAXREG_COUNT
	.align		4
        /*003c*/ 	.byte	0x03, 0x1b
        /*003e*/ 	.short	0x00ff


	//----- nvinfo : EIATTR_MERCURY_ISA_VERSION
	.align		4
        /*0040*/ 	.byte	0x03, 0x5f
        /*0042*/ 	.short	0x0101


	//----- nvinfo : EIATTR_VRC_CTA_INIT_COUNT
	.align		4
        /*0044*/ 	.byte	0x02, 0x4a
	.zero		1
	.zero		1


	//----- nvinfo : EIATTR_EXIT_INSTR_OFFSETS
	.align		4
        /*0048*/ 	.byte	0x04, 0x1c
        /*004a*/ 	.short	(.L_165 - .L_164)


	//   ....[0]....
.L_164:
        /*004c*/ 	.word	0x00000080


	//   ....[1]....
        /*0050*/ 	.word	0x00000130


	//----- nvinfo : EIATTR_CBANK_PARAM_SIZE
	.align		4
.L_165:
        /*0054*/ 	.byte	0x03, 0x19
        /*0056*/ 	.short	0x0018


	//----- nvinfo : EIATTR_PARAM_CBANK
	.align		4
        /*0058*/ 	.byte	0x04, 0x0a
        /*005a*/ 	.short	(.L_167 - .L_166)
	.align		4
.L_166:
        /*005c*/ 	.word	index@(.nv.constant0._ZN8pygpukit3ops2nn15copy_f32_kernelEPKfPfm)
        /*0060*/ 	.short	0x0380
        /*0062*/ 	.short	0x0018


	//----- nvinfo : EIATTR_SW_WAR
	.align		4
.L_167:
        /*0064*/ 	.byte	0x04, 0x36
        /*0066*/ 	.short	(.L_169 - .L_168)
.L_168:
        /*0068*/ 	.word	0x00000008
.L_169:


//--------------------- .nv.info._ZN8pygpukit3ops2nn25transpose_021_bf16_kernelEPK13__nv_bfloat16PS2_mmm --------------------------
	.section	.nv.info._ZN8pygpukit3ops2nn25transpose_021_bf16_kernelEPK13__nv_bfloat16PS2_mmm,"",@"SHT_CUDA_INFO"
	.sectionflags	@""
	.align	4


	//----- nvinfo : EIATTR_CUDA_API_VERSION
	.align		4
        /*0000*/ 	.byte	0x04, 0x37
        /*0002*/ 	.short	(.L_171 - .L_170)
.L_170:
        /*0004*/ 	.word	0x00000082


	//----- nvinfo : EIATTR_KPARAM_INFO
	.align		4
.L_171:
        /*0008*/ 	.byte	0x04, 0x17
        /*000a*/ 	.short	(.L_173 - .L_172)
.L_172:
        /*000c*/ 	.word	0x00000000
        /*0010*/ 	.short	0x0004
        /*0012*/ 	.short	0x0020
        /*0014*/ 	.byte	0x00, 0xf0, 0x21, 0x00


	//----- nvinfo : EIATTR_KPARAM_INFO
	.align		4
.L_173:
        /*0018*/ 	.byte	0x04, 0x17
        /*001a*/ 	.short	(.L_175 - .L_174)
.L_174:
        /*001c*/ 	.word	0x00000000
        /*0020*/ 	.short	0x0003
        /*0022*/ 	.short	0x0018
        /*0024*/ 	.byte	0x00, 0xf0, 0x21, 0x00


	//----- nvinfo : EIATTR_KPARAM_INFO
	.align		4
.L_175:
        /*0028*/ 	.byte	0x04, 0x17
        /*002a*/ 	.short	(.L_177 - .L_176)
.L_176:
        /*002c*/ 	.word	0x00000000
        /*0030*/ 	.short	0x0002
        /*0032*/ 	.short	0x0010
        /*0034*/ 	.byte	0x00, 0xf0, 0x21, 0x00


	//----- nvinfo : EIATTR_KPARAM_INFO
	.align		4
.L_177:
        /*0038*/ 	.byte	0x04, 0x17
        /*003a*/ 	.short	(.L_179 - .L_178)
.L_178:
        /*003c*/ 	.word	0x00000000
        /*0040*/ 	.short	0x0001
        /*0042*/ 	.short	0x0008
        /*0044*/ 	.byte	0x00, 0xf5, 0x21, 0x00


	//----- nvinfo : EIATTR_KPARAM_INFO
	.align		4
.L_179:
        /*0048*/ 	.byte	0x04, 0x17
        /*004a*/ 	.short	(.L_181 - .L_180)
.L_180:
        /*004c*/ 	.word	0x00000000
        /*0050*/ 	.short	0x0000
        /*0052*/ 	.short	0x0000
        /*0054*/ 	.byte	0x00, 0xf5, 0x21, 0x00


	//----- nvinfo : EIATTR_SPARSE_MMA_MASK
	.align		4
.L_181:
        /*0058*/ 	.byte	0x03, 0x50
        /*005a*/ 	.short	0x0000


	//----- nvinfo : EIATTR_MAXREG_COUNT
	.align		4
        /*005c*/ 	.byte	0x03, 0x1b
        /*005e*/ 	.short	0x00ff


	//----- nvinfo : EIATTR_MERCURY_ISA_VERSION
	.align		4
        /*0060*/ 	.byte	0x03, 0x5f
        /*0062*/ 	.short	0x0101


	//----- nvinfo : EIATTR_VRC_CTA_INIT_COUNT
	.align		4
        /*0064*/ 	.byte	0x02, 0x4a
	.zero		1
	.zero		1


	//----- nvinfo : EIATTR_EXIT_INSTR_OFFSETS
	.align		4
        /*0068*/ 	.byte	0x04, 0x1c
        /*006a*/ 	.short	(.L_183 - .L_182)


	//   ....[0]....
.L_182:
        /*006c*/ 	.word	0x00000120


	//   ....[1]....
        /*0070*/ 	.word	0x000007a0


	//----- nvinfo : EIATTR_CRS_STACK_SIZE
	.align		4
.L_183:
        /*0074*/ 	.byte	0x04, 0x1e
        /*0076*/ 	.short	(.L_185 - .L_184)
.L_184:
        /*0078*/ 	.word	0x00000000


	//----- nvinfo : EIATTR_CBANK_PARAM_SIZE
	.align		4
.L_185:
        /*007c*/ 	.byte	0x03, 0x19
        /*007e*/ 	.short	0x0028


	//----- nvinfo : EIATTR_PARAM_CBANK
	.align		4
        /*0080*/ 	.byte	0x04, 0x0a
        /*0082*/ 	.short	(.L_187 - .L_186)
	.align		4
.L_186:
        /*0084*/ 	.word	index@(.nv.constant0._ZN8pygpukit3ops2nn25transpose_021_bf16_kernelEPK13__nv_bfloat16PS2_mmm)
        /*0088*/ 	.short	0x0380
        /*008a*/ 	.short	0x0028


	//----- nvinfo : EIATTR_SW_WAR
	.align		4
.L_187:
        /*008c*/ 	.byte	0x04, 0x36
        /*008e*/ 	.short	(.L_189 - .L_188)
.L_188:
        /*0090*/ 	.word	0x00000008
.L_189:


//--------------------- .nv.info._ZN8pygpukit3ops2nn24transpose_021_f16_kernelEPK6__halfPS2_mmm --------------------------
	.section	.nv.info._ZN8pygpukit3ops2nn24transpose_021_f16_kernelEPK6__halfPS2_mmm,"",@"SHT_CUDA_INFO"
	.sectionflags	@""
	.align	4


	//----- nvinfo : EIATTR_CUDA_API_VERSION
	.align		4
        /*0000*/ 	.byte	0x04, 0x37
        /*0002*/ 	.short	(.L_191 - .L_190)
.L_190:
        /*0004*/ 	.word	0x00000082


	//----- nvinfo : EIATTR_KPARAM_INFO
	.align		4
.L_191:
        /*0008*/ 	.byte	0x04, 0x17
        /*000a*/ 	.short	(.L_193 - .L_192)
.L_192:
        /*000c*/ 	.word	0x00000000
        /*0010*/ 	.short	0x0004
        /*0012*/ 	.short	0x0020
        /*0014*/ 	.byte	0x00, 0xf0, 0x21, 0x00


	//----- nvinfo : EIATTR_KPARAM_INFO
	.align		4
.L_193:
        /*0018*/ 	.byte	0x04, 0x17
        /*001a*/ 	.short	(.L_195 - .L_194)
.L_194:
        /*001c*/ 	.word	0x00000000
        /*0020*/ 	.short	0x0003
        /*0022*/ 	.short	0x0018
        /*0024*/ 	.byte	0x00, 0xf0, 0x21, 0x00


	//----- nvinfo : EIATTR_KPARAM_INFO
	.align		4
.L_195:
        /*0028*/ 	.byte	0x04, 0x17
        /*002a*/ 	.short	(.L_197 - .L_196)
.L_196:
        /*002c*/ 	.word	0x00000000
        /*0030*/ 	.short	0x0002
        /*0032*/ 	.short	0x0010
        /*0034*/ 	.byte	0x00, 0xf0, 0x21, 0x00


	//----- nvinfo : EIATTR_KPARAM_INFO
	.align		4
.L_197:
        /*0038*/ 	.byte	0x04, 0x17
        /*003a*/ 	.short	(.L_199 - .L_198)
.L_198:
        /*003c*/ 	.word	0x00000000
        /*0040*/ 	.short	0x0001
        /*0042*/ 	.short	0x0008
        /*0044*/ 	.byte	0x00, 0xf5, 0x21, 0x00


	//----- nvinfo : EIATTR_KPARAM_INFO
	.align		4
.L_199:
        /*0048*/ 	.byte	0x04, 0x17
        /*004a*/ 	.short	(.L_201 - .L_200)
.L_200:
        /*004c*/ 	.word	0x00000000
        /*0050*/ 	.short	0x0000
        /*0052*/ 	.short	0x0000
        /*0054*/ 	.byte	0x00, 0xf5, 0x21, 0x00


	//----- nvinfo : EIATTR_SPARSE_MMA_MASK
	.align		4
.L_201:
        /*0058*/ 	.byte	0x03, 0x50
        /*005a*/ 	.short	0x0000


	//----- nvinfo : EIATTR_MAXREG_COUNT
	.align		4
        /*005c*/ 	.byte	0x03, 0x1b
        /*005e*/ 	.short	0x00ff


	//----- nvinfo : EIATTR_MERCURY_ISA_VERSION
	.align		4
        /*0060*/ 	.byte	0x03, 0x5f
        /*0062*/ 	.short	0x0101


	//----- nvinfo : EIATTR_VRC_CTA_INIT_COUNT
	.align		4
        /*0064*/ 	.byte	0x02, 0x4a
	.zero		1
	.zero		1


	//----- nvinfo : EIATTR_EXIT_INSTR_OFFSETS
	.align		4
        /*0068*/ 	.byte	0x04, 0x1c
        /*006a*/ 	.short	(.L_203 - .L_202)


	//   ....[0]....
.L_202:
        /*006c*/ 	.word	0x00000120


	//   ....[1]....
        /*0070*/ 	.word	0x000007a0


	//----- nvinfo : EIATTR_CRS_STACK_SIZE
	.align		4
.L_203:
        /*0074*/ 	.byte	0x04, 0x1e
        /*0076*/ 	.short	(.L_205 - .L_204)
.L_204:
        /*0078*/ 	.word	0x00000000


	//----- nvinfo : EIATTR_CBANK_PARAM_SIZE
	.align		4
.L_205:
        /*007c*/ 	.byte	0x03, 0x19
        /*007e*/ 	.short	0x0028


	//----- nvinfo : EIATTR_PARAM_CBANK
	.align		4
        /*0080*/ 	.byte	0x04, 0x0a
        /*0082*/ 	.short	(.L_207 - .L_206)
	.align		4
.L_206:
        /*0084*/ 	.word	index@(.nv.constant0._ZN8pygpukit3ops2nn24transpose_021_f16_kernelEPK6__halfPS2_mmm)
        /*0088*/ 	.short	0x0380
        /*008a*/ 	.short	0x0028


	//----- nvinfo : EIATTR_SW_WAR
	.align		4
.L_207:
        /*008c*/ 	.byte	0x04, 0x36
        /*008e*/ 	.short	(.L_209 - .L_208)
.L_208:
        /*0090*/ 	.word	0x00000008
.L_209:


//--------------------- .nv.info._ZN8pygpukit3ops2nn24transpose_021_f32_kernelEPKfPfmmm --------------------------
	.section	.nv.info._ZN8pygpukit3ops2nn24transpose_021_f32_kernelEPKfPfmmm,"",@"SHT_CUDA_INFO"
	.sectionflags	@""
	.align	4


	//----- nvinfo : EIATTR_CUDA_API_VERSION
	.align		4
        /*0000*/ 	.byte	0x04, 0x37
        /*0002*/ 	.short	(.L_211 - .L_210)
.L_210:
        /*0004*/ 	.word	0x00000082


	//----- nvinfo : EIATTR_KPARAM_INFO
	.align		4
.L_211:
        /*0008*/ 	.byte	0x04, 0x17
        /*000a*/ 	.short	(.L_213 - .L_212)
.L_212:
        /*000c*/ 	.word	0x00000000
        /*0010*/ 	.short	0x0004
        /*0012*/ 	.short	0x0020
        /*0014*/ 	.byte	0x00, 0xf0, 0x21, 0x00


	//----- nvinfo : EIATTR_KPARAM_INFO
	.align		4
.L_213:
        /*0018*/ 	.byte	0x04, 0x17
        /*001a*/ 	.short	(.L_215 - .L_214)
.L_214:
        /*001c*/ 	.word	0x00000000
        /*0020*/ 	.short	0x0003
        /*0022*/ 	.short	0x0018
        /*0024*/ 	.byte	0x00, 0xf0, 0x21, 0x00


	//----- nvinfo : EIATTR_KPARAM_INFO
	.align		4
.L_215:
        /*0028*/ 	.byte	0x04, 0x17
        /*002a*/ 	.short	(.L_217 - .L_216)
.L_216:
        /*002c*/ 	.word	0x00000000
        /*0030*/ 	.short	0x0002
        /*0032*/ 	.short	0x0010
        /*0034*/ 	.byte	0x00, 0xf0, 0x21, 0x00


	//----- nvinfo : EIATTR_KPARAM_INFO
	.align		4
.L_217:
        /*0038*/ 	.byte	0x04, 0x17
        /*003a*/ 	.short	(.L_219 - .L_218)
.L_218:
        /*003c*/ 	.word	0x00000000
        /*0040*/ 	.short	0x0001
        /*0042*/ 	.short	0x0008
        /*0044*/ 	.byte	0x00, 0xf5, 0x21, 0x00


	//----- nvinfo : EIATTR_KPARAM_INFO
	.align		4
.L_219:
        /*0048*/ 	.byte	0x04, 0x17
        /*004a*/ 	.short	(.L_221 - .L_220)
.L_220:
        /*004c*/ 	.word	0x00000000
        /*0050*/ 	.short	0x0000
        /*0052*/ 	.short	0x0000
        /*0054*/ 	.byte	0x00, 0xf5, 0x21, 0x00


	//----- nvinfo : EIATTR_SPARSE_MMA_MASK
	.align		4
.L_221:
        /*0058*/ 	.byte	0x03, 0x50
        /*005a*/ 	.short	0x0000


	//----- nvinfo : EIATTR_MAXREG_COUNT
	.align		4
        /*005c*/ 	.byte	0x03, 0x1b
        /*005e*/ 	.short	0x00ff


	//----- nvinfo : EIATTR_MERCURY_ISA_VERSION
	.align		4
        /*0060*/ 	.byte	0x03, 0x5f
        /*0062*/ 	.short	0x0101


	//----- nvinfo : EIATTR_VRC_CTA_INIT_COUNT
	.align		4
        /*0064*/ 	.byte	0x02, 0x4a
	.zero		1
	.zero		1


	//----- nvinfo : EIATTR_EXIT_INSTR_OFFSETS
	.align		4
        /*0068*/ 	.byte	0x04, 0x1c
        /*006a*/ 	.short	(.L_223 - .L_222)


	//   ....[0]....
.L_222:
        /*006c*/ 	.word	0x00000120


	//   ....[1]....
        /*0070*/ 	.word	0x000007a0


	//----- nvinfo : EIATTR_CRS_STACK_SIZE
	.align		4
.L_223:
        /*0074*/ 	.byte	0x04, 0x1e
        /*0076*/ 	.short	(.L_225 - .L_224)
.L_224:
        /*0078*/ 	.word	0x00000000


	//----- nvinfo : EIATTR_CBANK_PARAM_SIZE
	.align		4
.L_225:
        /*007c*/ 	.byte	0x03, 0x19
        /*007e*/ 	.short	0x0028


	//----- nvinfo : EIATTR_PARAM_CBANK
	.align		4
        /*0080*/ 	.byte	0x04, 0x0a
        /*0082*/ 	.short	(.L_227 - .L_226)
	.align		4
.L_226:
        /*0084*/ 	.word	index@(.nv.constant0._ZN8pygpukit3ops2nn24transpose_021_f32_kernelEPKfPfmmm)
        /*0088*/ 	.short	0x0380
        /*008a*/ 	.short	0x0028


	//----- nvinfo : EIATTR_SW_WAR
	.align		4
.L_227:
        /*008c*/ 	.byte	0x04, 0x36
        /*008e*/ 	.short	(.L_229 - .L_228)
.L_228:
        /*0090*/ 	.word	0x00000008
.L_229:


//--------------------- .nv.info._ZN8pygpukit3ops2nn35repeat_interleave_axis1_bf16_kernelEPK13__nv_bfloat16PS2_mmmm --------------------------
	.section	.nv.info._ZN8pygpukit3ops2nn35repeat_interleave_axis1_bf16_kernelEPK13__nv_bfloat16PS2_mmmm,"",@"SHT_CUDA_INFO"
	.sectionflags	@""
	.align	4


	//----- nvinfo : EIATTR_CUDA_API_VERSION
	.align		4
        /*0000*/ 	.byte	0x04, 0x37
        /*0002*/ 	.short	(.L_231 - .L_230)
.L_230:
        /*0004*/ 	.word	0x00000082


	//----- nvinfo : EIATTR_KPARAM_INFO
	.align		4
.L_231:
        /*0008*/ 	.byte	0x04, 0x17
        /*000a*/ 	.short	(.L_233 - .L_232)
.L_232:
        /*000c*/ 	.word	0x00000000
        /*0010*/ 	.short	0x0005
        /*0012*/ 	.short	0x0028
        /*0014*/ 	.byte	0x00, 0xf0, 0x21, 0x00


	//----- nvinfo : EIATTR_KPARAM_INFO
	.align		4
.L_233:
        /*0018*/ 	.byte	0x04, 0x17
        /*001a*/ 	.short	(.L_235 - .L_234)
.L_234:
        /*001c*/ 	.word	0x00000000
        /*0020*/ 	.short	0x0004
        /*0022*/ 	.short	0x0020
        /*0024*/ 	.byte	0x00, 0xf0, 0x21, 0x00


	//----- nvinfo : EIATTR_KPARAM_INFO
	.align		4
.L_235:
        /*0028*/ 	.byte	0x04, 0x17
        /*002a*/ 	.short	(.L_237 - .L_236)
.L_236:
        /*002c*/ 	.word	0x00000000
        /*0030*/ 	.short	0x0003
        /*0032*/ 	.short	0x0018
        /*0034*/ 	.byte	0x00, 0xf0, 0x21, 0x00


	//----- nvinfo : EIATTR_KPARAM_INFO
	.align		4
.L_237:
        /*0038*/ 	.byte	0x04, 0x17
        /*003a*/ 	.short	(.L_239 - .L_238)
.L_238:
        /*003c*/ 	.word	0x00000000
        /*0040*/ 	.short	0x0002
        /*0042*/ 	.short	0x0010
        /*0044*/ 	.byte	0x00, 0xf0, 0x21, 0x00


	//----- nvinfo : EIATTR_KPARAM_INFO
	.align		4
.L_239:
        /*0048*/ 	.byte	0x04, 0x17
        /*004a*/ 	.short	(.L_241 - .L_240)
.L_240:
        /*004c*/ 	.word	0x00000000
        /*0050*/ 	.short	0x0001
        /*0052*/ 	.short	0x0008
        /*0054*/ 	.byte	0x00, 0xf5, 0x21, 0x00


	//----- nvinfo : EIATTR_KPARAM_INFO
	.align		4
.L_241:
        /*0058*/ 	.byte	0x04, 0x17
        /*005a*/ 	.short	(.L_243 - .L_242)
.L_242:
        /*005c*/ 	.word	0x00000000
        /*0060*/ 	.short	0x0000
        /*0062*/ 	.short	0x0000
        /*0064*/ 	.byte	0x00, 0xf5, 0x21, 0x00


	//----- nvinfo : EIATTR_SPARSE_MMA_MASK
	.align		4
.L_243:
        /*0068*/ 	.byte	0x03, 0x50
        /*006a*/ 	.short	0x0000


	//----- nvinfo : EIATTR_MAXREG_COUNT
	.align		4
        /*006c*/ 	.byte	0x03, 0x1b
        /*006e*/ 	.short	0x00ff


	//----- nvinfo : EIATTR_MERCURY_ISA_VERSION
	.align		4
        /*0070*/ 	.byte	0x03, 0x5f
        /*0072*/ 	.short	0x0101


	//----- nvinfo : EIATTR_VRC_CTA_INIT_COUNT
	.align		4
        /*0074*/ 	.byte	0x02, 0x4a
	.zero		1
	.zero		1


	//----- nvinfo : EIATTR_EXIT_INSTR_OFFSETS
	.align		4
        /*0078*/ 	.byte	0x04, 0x1c
        /*007a*/ 	.short	(.L_245 - .L_244)


	//   ....[0]....
.L_244:
        /*007c*/ 	.word	0x00000160


	//   ....[1]....
        /*0080*/ 	.word	0x00000a50


	//----- nvinfo : EIATTR_CRS_STACK_SIZE
	.align		4
.L_245:
        /*0084*/ 	.byte	0x04, 0x1e
        /*0086*/ 	.short	(.L_247 - .L_246)
.L_246:
        /*0088*/ 	.word	0x00000000


	//----- nvinfo : EIATTR_CBANK_PARAM_SIZE
	.align		4
.L_247:
        /*008c*/ 	.byte	0x03, 0x19
        /*008e*/ 	.short	0x0030


	//----- nvinfo : EIATTR_PARAM_CBANK
	.align		4
        /*0090*/ 	.byte	0x04, 0x0a
        /*0092*/ 	.short	(.L_249 - .L_248)
	.align		4
.L_248:
        /*0094*/ 	.word	index@(.nv.constant0._ZN8pygpukit3ops2nn35repeat_interleave_axis1_bf16_kernelEPK13__nv_bfloat16PS2_mmmm)
        /*0098*/ 	.short	0x0380
        /*009a*/ 	.short	0x0030


	//----- nvinfo : EIATTR_SW_WAR
	.align		4
.L_249:
        /*009c*/ 	.byte	0x04, 0x36
        /*009e*/ 	.short	(.L_251 - .L_250)
.L_250:
        /*00a0*/ 	.word	0x00000008
.L_251:


//--------------------- .nv.info._ZN8pygpukit3ops2nn34repeat_interleave_axis1_f16_kernelEPK6__halfPS2_mmmm --------------------------
	.section	.nv.info._ZN8pygpukit3ops2nn34repeat_interleave_axis1_f16_kernelEPK6__halfPS2_mmmm,"",@"SHT_CUDA_INFO"
	.sectionflags	@""
	.align	4


	//----- nvinfo : EIATTR_CUDA_API_VERSION
	.align		4
        /*0000*/ 	.byte	0x04, 0x37
        /*0002*/ 	.short	(.L_253 - .L_252)
.L_252:
        /*0004*/ 	.word	0x00000082


	//----- nvinfo : EIATTR_KPARAM_INFO
	.align		4
.L_253:
        /*0008*/ 	.byte	0x04, 0x17
        /*000a*/ 	.short	(.L_255 - .L_254)
.L_254:
        /*000c*/ 	.word	0x00000000
        /*0010*/ 	.short	0x0005
        /*0012*/ 	.short	0x0028
        /*0014*/ 	.byte	0x00, 0xf0, 0x21, 0x00


	//----- nvinfo : EIATTR_KPARAM_INFO
	.align		4
.L_255:
        /*0018*/ 	.byte	0x04, 0x17
        /*001a*/ 	.short	(.L_257 - .L_256)
.L_256:
        /*001c*/ 	.word	0x00000000
        /*0020*/ 	.short	0x0004
        /*0022*/ 	.short	0x0020
        /*0024*/ 	.byte	0x00, 0xf0, 0x21, 0x00


	//----- nvinfo : EIATTR_KPARAM_INFO
	.align		4
.L_257:
        /*0028*/ 	.byte	0x04, 0x17
        /*002a*/ 	.short	(.L_259 - .L_258)
.L_258:
        /*002c*/ 	.word	0x00000000
        /*0030*/ 	.short	0x0003
        /*0032*/ 	.short	0x0018
        /*0034*/ 	.byte	0x00, 0xf0, 0x21, 0x00


	//----- nvinfo : EIATTR_KPARAM_INFO
	.align		4
.L_259:
        /*0038*/ 	.byte	0x04, 0x17
        /*003a*/ 	.short	(.L_261 - .L_260)
.L_260:
        /*003c*/ 	.word	0x00000000
        /*0040*/ 	.short	0x0002
        /*0042*/ 	.short	0x0010
        /*0044*/ 	.byte	0x00, 0xf0, 0x21, 0x00


	//----- nvinfo : EIATTR_KPARAM_INFO
	.align		4
.L_261:
        /*0048*/ 	.byte	0x04, 0x17
        /*004a*/ 	.short	(.L_263 - .L_262)
.L_262:
        /*004c*/ 	.word	0x00000000
        /*0050*/ 	.short	0x0001
        /*0052*/ 	.short	0x0008
        /*0054*/ 	.byte	0x00, 0xf5, 0x21, 0x00


	//----- nvinfo : EIATTR_KPARAM_INFO
	.align		4
.L_263:
        /*0058*/ 	.byte	0x04, 0x17
        /*005a*/ 	.short	(.L_265 - .L_264)
.L_264:
        /*005c*/ 	.word	0x00000000
        /*0060*/ 	.short	0x0000
        /*0062*/ 	.short	0x0000
        /*0064*/ 	.byte	0x00, 0xf5, 0x21, 0x00


	//----- nvinfo : EIATTR_SPARSE_MMA_MASK
	.align		4
.L_265:
        /*0068*/ 	.byte	0x03, 0x50
        /*006a*/ 	.short	0x0000


	//----- nvinfo : EIATTR_MAXREG_COUNT
	.align		4
        /*006c*/ 	.byte	0x03, 0x1b
        /*006e*/ 	.short	0x00ff


	//----- nvinfo : EIATTR_MERCURY_ISA_VERSION
	.align		4
        /*0070*/ 	.byte	0x03, 0x5f
        /*0072*/ 	.short	0x0101


	//----- nvinfo : EIATTR_VRC_CTA_INIT_COUNT
	.align		4
        /*0074*/ 	.byte	0x02, 0x4a
	.zero		1
	.zero		1


	//----- nvinfo : EIATTR_EXIT_INSTR_OFFSETS
	.align		4
        /*0078*/ 	.byte	0x04, 0x1c
        /*007a*/ 	.short	(.L_267 - .L_266)


	//   ....[0]....
.L_266:
        /*007c*/ 	.word	0x00000160


	//   ....[1]....
        /*0080*/ 	.word	0x00000a50


	//----- nvinfo : EIATTR_CRS_STACK_SIZE
	.align		4
.L_267:
        /*0084*/ 	.byte	0x04, 0x1e
        /*0086*/ 	.short	(.L_269 - .L_268)
.L_268:
        /*0088*/ 	.word	0x00000000


	//----- nvinfo : EIATTR_CBANK_PARAM_SIZE
	.align		4
.L_269:
        /*008c*/ 	.byte	0x03, 0x19
        /*008e*/ 	.short	0x0030


	//----- nvinfo : EIATTR_PARAM_CBANK
	.align		4
        /*0090*/ 	.byte	0x04, 0x0a
        /*0092*/ 	.short	(.L_271 - .L_270)
	.align		4
.L_270:
        /*0094*/ 	.word	index@(.nv.constant0._ZN8pygpukit3ops2nn34repeat_interleave_axis1_f16_kernelEPK6__halfPS2_mmmm)
        /*0098*/ 	.short	0x0380
        /*009a*/ 	.short	0x0030


	//----- nvinfo : EIATTR_SW_WAR
	.align		4
.L_271:
        /*009c*/ 	.byte	0x04, 0x36
        /*009e*/ 	.short	(.L_273 - .L_272)
.L_272:
        /*00a0*/ 	.word	0x00000008
.L_273:


//--------------------- .nv.info._ZN8pygpukit3ops2nn34repeat_interleave_axis1_f32_kernelEPKfPfmmmm --------------------------
	.section	.nv.info._ZN8pygpukit3ops2nn34repeat_interleave_axis1_f32_kernelEPKfPfmmmm,"",@"SHT_CUDA_INFO"
	.sectionflags	@""
	.align	4


	//----- nvinfo : EIATTR_CUDA_API_VERSION
	.align		4
        /*0000*/ 	.byte	0x04, 0x37
        /*0002*/ 	.short	(.L_275 - .L_274)
.L_274:
        /*0004*/ 	.word	0x00000082


	//----- nvinfo : EIATTR_KPARAM_INFO
	.align		4
.L_275:
        /*0008*/ 	.byte	0x04, 0x17
        /*000a*/ 	.short	(.L_277 - .L_276)
.L_276:
        /*000c*/ 	.word	0x00000000
        /*0010*/ 	.short	0x0005
        /*0012*/ 	.short	0x0028
        /*0014*/ 	.byte	0x00, 0xf0, 0x21, 0x00


	//----- nvinfo : EIATTR_KPARAM_INFO
	.align		4
.L_277:
        /*0018*/ 	.byte	0x04, 0x17
        /*001a*/ 	.short	(.L_279 - .L_278)
.L_278:
        /*001c*/ 	.word	0x00000000
        /*0020*/ 	.short	0x0004
        /*0022*/ 	.short	0x0020
        /*0024*/ 	.byte	0x00, 0xf0, 0x21, 0x00


	//----- nvinfo : EIATTR_KPARAM_INFO
	.align		4
.L_279:
        /*0028*/ 	.byte	0x04, 0x17
        /*002a*/ 	.short	(.L_281 - .L_280)
.L_280:
        /*002c*/ 	.word	0x00000000
        /*0030*/ 	.short	0x0003
        /*0032*/ 	.short	0x0018
        /*0034*/ 	.byte	0x00, 0xf0, 0x21, 0x00


	//----- nvinfo : EIATTR_KPARAM_INFO
	.align		4
.L_281:
        /*0038*/ 	.byte	0x04, 0x17
        /*003a*/ 	.short	(.L_283 - .L_282)
.L_282:
        /*003c*/ 	.word	0x00000000
        /*0040*/ 	.short	0x0002
        /*0042*/ 	.short	0x0010
        /*0044*/ 	.byte	0x00, 0xf0, 0x21, 0x00


	//----- nvinfo : EIATTR_KPARAM_INFO
	.align		4
.L_283:
        /*0048*/ 	.byte	0x04, 0x17
        /*004a*/ 	.short	(.L_285 - .L_284)
.L_284:
        /*004c*/ 	.word	0x00000000
        /*0050*/ 	.short	0x0001
        /*0052*/ 	.short	0x0008
        /*0054*/ 	.byte	0x00, 0xf5, 0x21, 0x00


	//----- nvinfo : EIATTR_KPARAM_INFO
	.align		4
.L_285:
        /*0058*/ 	.byte	0x04, 0x17
        /*005a*/ 	.short	(.L_287 - .L_286)
.L_286:
        /*005c*/ 	.word	0x00000000
        /*0060*/ 	.short	0x0000
        /*0062*/ 	.short	0x0000
        /*0064*/ 	.byte	0x00, 0xf5, 0x21, 0x00


	//----- nvinfo : EIATTR_SPARSE_MMA_MASK
	.align		4
.L_287:
        /*0068*/ 	.byte	0x03, 0x50
        /*006a*/ 	.short	0x0000


	//----- nvinfo : EIATTR_MAXREG_COUNT
	.align		4
        /*006c*/ 	.byte	0x03, 0x1b
        /*006e*/ 	.short	0x00ff


	//----- nvinfo : EIATTR_MERCURY_ISA_VERSION
	.align		4
        /*0070*/ 	.byte	0x03, 0x5f
        /*0072*/ 	.short	0x0101


	//----- nvinfo : EIATTR_VRC_CTA_INIT_COUNT
	.align		4
        /*0074*/ 	.byte	0x02, 0x4a
	.zero		1
	.zero		1


	//----- nvinfo : EIATTR_EXIT_INSTR_OFFSETS
	.align		4
        /*0078*/ 	.byte	0x04, 0x1c
        /*007a*/ 	.short	(.L_289 - .L_288)


	//   ....[0]....
.L_288:
        /*007c*/ 	.word	0x00000160


	//   ....[1]....
        /*0080*/ 	.word	0x00000a50


	//----- nvinfo : EIATTR_CRS_STACK_SIZE
	.align		4
.L_289:
        /*0084*/ 	.byte	0x04, 0x1e
        /*0086*/ 	.short	(.L_291 - .L_290)
.L_290:
        /*0088*/ 	.word	0x00000000


	//----- nvinfo : EIATTR_CBANK_PARAM_SIZE
	.align		4
.L_291:
        /*008c*/ 	.byte	0x03, 0x19
        /*008e*/ 	.short	0x0030


	//----- nvinfo : EIATTR_PARAM_CBANK
	.align		4
        /*0090*/ 	.byte	0x04, 0x0a
        /*0092*/ 	.short	(.L_293 - .L_292)
	.align		4
.L_292:
        /*0094*/ 	.word	index@(.nv.constant0._ZN8pygpukit3ops2nn34repeat_interleave_axis1_f32_kernelEPKfPfmmmm)
        /*0098*/ 	.short	0x0380
        /*009a*/ 	.short	0x0030


	//----- nvinfo : EIATTR_SW_WAR
	.align		4
.L_293:
        /*009c*/ 	.byte	0x04, 0x36
        /*009e*/ 	.short	(.L_295 - .L_294)
.L_294:
        /*00a0*/ 	.word	0x00000008
.L_295:


//--------------------- .nv.info._ZN8pygpukit3ops2nn24concat_axis0_bf16_kernelEPK13__nv_bfloat16S4_PS2_mmm --------------------------
	.section	.nv.info._ZN8pygpukit3ops2nn24concat_axis0_bf16_kernelEPK13__nv_bfloat16S4_PS2_mmm,"",@"SHT_CUDA_INFO"
	.sectionflags	@""
	.align	4


	//----- nvinfo : EIATTR_CUDA_API_VERSION
	.align		4
        /*0000*/ 	.byte	0x04, 0x37
        /*0002*/ 	.short	(.L_297 - .L_296)
.L_296:
        /*0004*/ 	.word	0x00000082


	//----- nvinfo : EIATTR_KPARAM_INFO
	.align		4
.L_297:
        /*0008*/ 	.byte	0x04, 0x17
        /*000a*/ 	.short	(.L_299 - .L_298)
.L_298:
        /*000c*/ 	.word	0x00000000
        /*0010*/ 	.short	0x0005
        /*0012*/ 	.short	0x0028
        /*0014*/ 	.byte	0x00, 0xf0, 0x21, 0x00


	//----- nvinfo : EIATTR_KPARAM_INFO
	.align		4
.L_299:
        /*0018*/ 	.byte	0x04, 0x17
        /*001a*/ 	.short	(.L_301 - .L_300)
.L_300:
        /*001c*/ 	.word	0x00000000
        /*0020*/ 	.short	0x0004
        /*0022*/ 	.short	0x0020
        /*0024*/ 	.byte	0x00, 0xf0, 0x21, 0x00


	//----- nvinfo : EIATTR_KPARAM_INFO
	.align		4
.L_301:
        /*0028*/ 	.byte	0x04, 0x17
        /*002a*/ 	.short	(.L_303 - .L_302)
.L_302:
        /*002c*/ 	.word	0x00000000
        /*0030*/ 	.short	0x0003
        /*0032*/ 	.short	0x0018
        /*0034*/ 	.byte	0x00, 0xf0, 0x21, 0x00


	//----- nvinfo : EIATTR_KPARAM_INFO
	.align		4
.L_303:
        /*0038*/ 	.byte	0x04, 0x17
        /*003a*/ 	.short	(.L_305 - .L_304)
.L_304:
        /*003c*/ 	.word	0x00000000
        /*0040*/ 	.short	0x0002
        /*0042*/ 	.short	0x0010
        /*0044*/ 	.byte	0x00, 0xf5, 0x21, 0x00


	//----- nvinfo : EIATTR_KPARAM_INFO
	.align		4
.L_305:
        /*0048*/ 	.byte	0x04, 0x17
        /*004a*/ 	.short	(.L_307 - .L_306)
.L_306:
        /*004c*/ 	.word	0x00000000
        /*0050*/ 	.short	0x0001
        /*0052*/ 	.short	0x0008
        /*0054*/ 	.byte	0x00, 0xf5, 0x21, 0x00


	//----- nvinfo : EIATTR_KPARAM_INFO
	.align		4
.L_307:
        /*0058*/ 	.byte	0x04, 0x17
        /*005a*/ 	.short	(.L_309 - .L_308)
.L_308:
        /*005c*/ 	.word	0x00000000
        /*0060*/ 	.short	0x0000
        /*0062*/ 	.short	0x0000
        /*0064*/ 	.byte	0x00, 0xf5, 0x21, 0x00


	//----- nvinfo : EIATTR_SPARSE_MMA_MASK
	.align		4
.L_309:
        /*0068*/ 	.byte	0x03, 0x50
        /*006a*/ 	.short	0x0000


	//----- nvinfo : EIATTR_MAXREG_COUNT
	.align		4
        /*006c*/ 	.byte	0x03, 0x1b
        /*006e*/ 	.short	0x00ff


	//----- nvinfo : EIATTR_MERCURY_ISA_VERSION
	.align		4
        /*0070*/ 	.byte	0x03, 0x5f
        /*0072*/ 	.short	0x0101


	//----- nvinfo : EIATTR_VRC_CTA_INIT_COUNT
	.align		4
        /*0074*/ 	.byte	0x02, 0x4a
	.zero		1
	.zero		1


	//----- nvinfo : EIATTR_EXIT_INSTR_OFFSETS
	.align		4
        /*0078*/ 	.byte	0x04, 0x1c
        /*007a*/ 	.short	(.L_311 - .L_310)


	//   ....[0]....
.L_310:
        /*007c*/ 	.word	0x00000130


	//   ....[1]....
        /*0080*/ 	.word	0x00000230


	//   ....[2]....
        /*0084*/ 	.word	0x000002e0


	//----- nvinfo : EIATTR_CRS_STACK_SIZE
	.align		4
.L_311:
        /*0088*/ 	.byte	0x04, 0x1e
        /*008a*/ 	.short	(.L_313 - .L_312)
.L_312:
        /*008c*/ 	.word	0x00000000


	//----- nvinfo : EIATTR_CBANK_PARAM_SIZE
	.align		4
.L_313:
        /*0090*/ 	.byte	0x03, 0x19
        /*0092*/ 	.short	0x0030


	//----- nvinfo : EIATTR_PARAM_CBANK
	.align		4
        /*0094*/ 	.byte	0x04, 0x0a
        /*0096*/ 	.short	(.L_315 - .L_314)
	.align		4
.L_314:
        /*0098*/ 	.word	index@(.nv.constant0._ZN8pygpukit3ops2nn24concat_axis0_bf16_kernelEPK13__nv_bfloat16S4_PS2_mmm)
        /*009c*/ 	.short	0x0380
        /*009e*/ 	.short	0x0030


	//----- nvinfo : EIATTR_SW_WAR
	.align		4
.L_315:
        /*00a0*/ 	.byte	0x04, 0x36
        /*00a2*/ 	.short	(.L_317 - .L_316)
.L_316:
        /*00a4*/ 	.word	0x00000008
.L_317:


//--------------------- .nv.info._ZN8pygpukit3ops2nn23concat_axis0_f16_kernelEPK6__halfS4_PS2_mmm --------------------------
	.section	.nv.info._ZN8pygpukit3ops2nn23concat_axis0_f16_kernelEPK6__halfS4_PS2_mmm,"",@"SHT_CUDA_INFO"
	.sectionflags	@""
	.align	4


	//----- nvinfo : EIATTR_CUDA_API_VERSION
	.align		4
        /*0000*/ 	.byte	0x04, 0x37
        /*0002*/ 	.short	(.L_319 - .L_318)
.L_318:
        /*0004*/ 	.word	0x00000082


	//----- nvinfo : EIATTR_KPARAM_INFO
	.align		4
.L_319:
        /*0008*/ 	.byte	0x04, 0x17
        /*000a*/ 	.short	(.L_321 - .L_320)
.L_320:
        /*000c*/ 	.word	0x00000000
        /*0010*/ 	.short	0x0005
        /*0012*/ 	.short	0x0028
        /*0014*/ 	.byte	0x00, 0xf0, 0x21, 0x00


	//----- nvinfo : EIATTR_KPARAM_INFO
	.align		4
.L_321:
        /*0018*/ 	.byte	0x04, 0x17
        /*001a*/ 	.short	(.L_323 - .L_322)
.L_322:
        /*001c*/ 	.word	0x00000000
        /*0020*/ 	.short	0x0004
        /*0022*/ 	.short	0x0020
        /*0024*/ 	.byte	0x00, 0xf0, 0x21, 0x00


	//----- nvinfo : EIATTR_KPARAM_INFO
	.align		4
.L_323:
        /*0028*/ 	.byte	0x04, 0x17
        /*002a*/ 	.short	(.L_325 - .L_324)
.L_324:
        /*002c*/ 	.word	0x00000000
        /*0030*/ 	.short	0x0003
        /*0032*/ 	.short	0x0018
        /*0034*/ 	.byte	0x00, 0xf0, 0x21, 0x00


	//----- nvinfo : EIATTR_KPARAM_INFO
	.align		4
.L_325:
        /*0038*/ 	.byte	0x04, 0x17
        /*003a*/ 	.short	(.L_327 - .L_326)
.L_326:
        /*003c*/ 	.word	0x00000000
        /*0040*/ 	.short	0x0002
        /*0042*/ 	.short	0x0010
        /*0044*/ 	.byte	0x00, 0xf5, 0x21, 0x00


	//----- nvinfo : EIATTR_KPARAM_INFO
	.align		4
.L_327:
        /*0048*/ 	.byte	0x04, 0x17
        /*004a*/ 	.short	(.L_329 - .L_328)
.L_328:
        /*004c*/ 	.word	0x00000000
        /*0050*/ 	.short	0x0001
        /*0052*/ 	.short	0x0008
        /*0054*/ 	.byte	0x00, 0xf5, 0x21, 0x00


	//----- nvinfo : EIATTR_KPARAM_INFO
	.align		4
.L_329:
        /*0058*/ 	.byte	0x04, 0x17
        /*005a*/ 	.short	(.L_331 - .L_330)
.L_330:
        /*005c*/ 	.word	0x00000000
        /*0060*/ 	.short	0x0000
        /*0062*/ 	.short	0x0000
        /*0064*/ 	.byte	0x00, 0xf5, 0x21, 0x00


	//----- nvinfo : EIATTR_SPARSE_MMA_MASK
	.align		4
.L_331:
        /*0068*/ 	.byte	0x03, 0x50
        /*006a*/ 	.short	0x0000


	//----- nvinfo : EIATTR_MAXREG_COUNT
	.align		4
        /*006c*/ 	.byte	0x03, 0x1b
        /*006e*/ 	.short	0x00ff


	//----- nvinfo : EIATTR_MERCURY_ISA_VERSION
	.align		4
        /*0070*/ 	.byte	0x03, 0x5f
        /*0072*/ 	.short	0x0101


	//----- nvinfo : EIATTR_VRC_CTA_INIT_COUNT
	.align		4
        /*0074*/ 	.byte	0x02, 0x4a
	.zero		1
	.zero		1


	//----- nvinfo : EIATTR_EXIT_INSTR_OFFSETS
	.align		4
        /*0078*/ 	.byte	0x04, 0x1c
        /*007a*/ 	.short	(.L_333 - .L_332)


	//   ....[0]....
.L_332:
        /*007c*/ 	.word	0x00000130


	//   ....[1]....
        /*0080*/ 	.word	0x00000230


	//   ....[2]....
        /*0084*/ 	.word	0x000002e0


	//----- nvinfo : EIATTR_CRS_STACK_SIZE
	.align		4
.L_333:
        /*0088*/ 	.byte	0x04, 0x1e
        /*008a*/ 	.short	(.L_335 - .L_334)
.L_334:
        /*008c*/ 	.word	0x00000000


	//----- nvinfo : EIATTR_CBANK_PARAM_SIZE
	.align		4
.L_335:
        /*0090*/ 	.byte	0x03, 0x19
        /*0092*/ 	.short	0x0030


	//----- nvinfo : EIATTR_PARAM_CBANK
	.align		4
        /*0094*/ 	.byte	0x04, 0x0a
        /*0096*/ 	.short	(.L_337 - .L_336)
	.align		4
.L_336:
        /*0098*/ 	.word	index@(.nv.constant0._ZN8pygpukit3ops2nn23concat_axis0_f16_kernelEPK6__halfS4_PS2_mmm)
        /*009c*/ 	.short	0x0380
        /*009e*/ 	.short	0x0030


	//----- nvinfo : EIATTR_SW_WAR
	.align		4
.L_337:
        /*00a0*/ 	.byte	0x04, 0x36
        /*00a2*/ 	.short	(.L_339 - .L_338)
.L_338:
        /*00a4*/ 	.word	0x00000008
.L_339:


//--------------------- .nv.info._ZN8pygpukit3ops2nn23concat_axis0_f32_kernelEPKfS3_Pfmmm --------------------------
	.section	.nv.info._ZN8pygpukit3ops2nn23concat_axis0_f32_kernelEPKfS3_Pfmmm,"",@"SHT_CUDA_INFO"
	.sectionflags	@""
	.align	4


	//----- nvinfo : EIATTR_CUDA_API_VERSION
	.align		4
        /*0000*/ 	.byte	0x04, 0x37
        /*0002*/ 	.short	(.L_341 - .L_340)
.L_340:
        /*0004*/ 	.word	0x00000082


	//----- nvinfo : EIATTR_KPARAM_INFO
	.align		4
.L_341:
        /*0008*/ 	.byte	0x04, 0x17
        /*000a*/ 	.short	(.L_343 - .L_342)
.L_342:
        /*000c*/ 	.word	0x00000000
        /*0010*/ 	.short	0x0005
        /*0012*/ 	.short	0x0028
        /*0014*/ 	.byte	0x00, 0xf0, 0x21, 0x00


	//----- nvinfo : EIATTR_KPARAM_INFO
	.align		4
.L_343:
        /*0018*/ 	.byte	0x04, 0x17
        /*001a*/ 	.short	(.L_345 - .L_344)
.L_344:
        /*001c*/ 	.word	0x00000000
        /*0020*/ 	.short	0x0004
        /*0022*/ 	.short	0x0020
        /*0024*/ 	.byte	0x00, 0xf0, 0x21, 0x00


	//----- nvinfo : EIATTR_KPARAM_INFO
	.align		4
.L_345:
        /*0028*/ 	.byte	0x04, 0x17
        /*002a*/ 	.short	(.L_347 - .L_346)
.L_346:
        /*002c*/ 	.word	0x00000000
        /*0030*/ 	.short	0x0003
        /*0032*/ 	.short	0x0018
        /*0034*/ 	.byte	0x00, 0xf0, 0x21, 0x00


	//----- nvinfo : EIATTR_KPARAM_INFO
	.align		4
.L_347:
        /*0038*/ 	.byte	0x04, 0x17
        /*003a*/ 	.short	(.L_349 - .L_348)
.L_348:
        /*003c*/ 	.word	0x00000000
        /*0040*/ 	.short	0x0002
        /*0042*/ 	.short	0x0010
        /*0044*/ 	.byte	0x00, 0xf5, 0x21, 0x00


	//----- nvinfo : EIATTR_KPARAM_INFO
	.align		4
.L_349:
        /*0048*/ 	.byte	0x04, 0x17
        /*004a*/ 	.short	(.L_351 - .L_350)
.L_350:
        /*004c*/ 	.word	0x00000000
        /*0050*/ 	.short	0x0001
        /*0052*/ 	.short	0x0008
        /*0054*/ 	.byte	0x00, 0xf5, 0x21, 0x00


	//----- nvinfo : EIATTR_KPARAM_INFO
	.align		4
.L_351:
        /*0058*/ 	.byte	0x04, 0x17
        /*005a*/ 	.short	(.L_353 - .L_352)
.L_352:
        /*005c*/ 	.word	0x00000000
        /*0060*/ 	.short	0x0000
        /*0062*/ 	.short	0x0000
        /*0064*/ 	.byte	0x00, 0xf5, 0x21, 0x00


	//----- nvinfo : EIATTR_SPARSE_MMA_MASK
	.align		4
.L_353:
        /*0068*/ 	.byte	0x03, 0x50
        /*006a*/ 	.short	0x0000


	//----- nvinfo : EIATTR_MAXREG_COUNT
	.align		4
        /*006c*/ 	.byte	0x03, 0x1b
        /*006e*/ 	.short	0x00ff


	//----- nvinfo : EIATTR_MERCURY_ISA_VERSION
	.align		4
        /*0070*/ 	.byte	0x03, 0x5f
        /*0072*/ 	.short	0x0101


	//----- nvinfo : EIATTR_VRC_CTA_INIT_COUNT
	.align		4
        /*0074*/ 	.byte	0x02, 0x4a
	.zero		1
	.zero		1


	//----- nvinfo : EIATTR_EXIT_INSTR_OFFSETS
	.align		4
        /*0078*/ 	.byte	0x04, 0x1c
        /*007a*/ 	.short	(.L_355 - .L_354)


	//   ....[0]....
.L_354:
        /*007c*/ 	.word	0x00000130


	//   ....[1]....
        /*0080*/ 	.word	0x00000230


	//   ....[2]....
        /*0084*/ 	.word	0x000002e0


	//----- nvinfo : EIATTR_CRS_STACK_SIZE
	.align		4
.L_355:
        /*0088*/ 	.byte	0x04, 0x1e
        /*008a*/ 	.short	(.L_357 - .L_356)
.L_356:
        /*008c*/ 	.word	0x00000000


	//----- nvinfo : EIATTR_CBANK_PARAM_SIZE
	.align		4
.L_357:
        /*0090*/ 	.byte	0x03, 0x19
        /*0092*/ 	.short	0x0030


	//----- nvinfo : EIATTR_PARAM_CBANK
	.align		4
        /*0094*/ 	.byte	0x04, 0x0a
        /*0096*/ 	.short	(.L_359 - .L_358)
	.align		4
.L_358:
        /*0098*/ 	.word	index@(.nv.constant0._ZN8pygpukit3ops2nn23concat_axis0_f32_kernelEPKfS3_Pfmmm)
        /*009c*/ 	.short	0x0380
        /*009e*/ 	.short	0x0030


	//----- nvinfo : EIATTR_SW_WAR
	.align		4
.L_359:
        /*00a0*/ 	.byte	0x04, 0x36
        /*00a2*/ 	.short	(.L_361 - .L_360)
.L_360:
        /*00a4*/ 	.word	0x00000008
.L_361:


//--------------------- .nv.info._ZN8pygpukit3ops2nn21transpose_bf16_kernelEPK13__nv_bfloat16PS2_ii --------------------------
	.section	.nv.info._ZN8pygpukit3ops2nn21transpose_bf16_kernelEPK13__nv_bfloat16PS2_ii,"",@"SHT_CUDA_INFO"
	.sectionflags	@""
	.align	4


	//----- nvinfo : EIATTR_CUDA_API_VERSION
	.align		4
        /*0000*/ 	.byte	0x04, 0x37
        /*0002*/ 	.short	(.L_363 - .L_362)
.L_362:
        /*0004*/ 	.word	0x00000082


	//----- nvinfo : EIATTR_KPARAM_INFO
	.align		4
.L_363:
        /*0008*/ 	.byte	0x04, 0x17
        /*000a*/ 	.short	(.L_365 - .L_364)
.L_364:
        /*000c*/ 	.word	0x00000000
        /*0010*/ 	.short	0x0003
        /*0012*/ 	.short	0x0014
        /*0014*/ 	.byte	0x00, 0xf0, 0x11, 0x00


	//----- nvinfo : EIATTR_KPARAM_INFO
	.align		4
.L_365:
        /*0018*/ 	.byte	0x04, 0x17
        /*001a*/ 	.short	(.L_367 - .L_366)
.L_366:
        /*001c*/ 	.word	0x00000000
        /*0020*/ 	.short	0x0002
        /*0022*/ 	.short	0x0010
        /*0024*/ 	.byte	0x00, 0xf0, 0x11, 0x00


	//----- nvinfo : EIATTR_KPARAM_INFO
	.align		4
.L_367:
        /*0028*/ 	.byte	0x04, 0x17
        /*002a*/ 	.short	(.L_369 - .L_368)
.L_368:
        /*002c*/ 	.word	0x00000000
        /*0030*/ 	.short	0x0001
        /*0032*/ 	.short	0x0008
        /*0034*/ 	.byte	0x00, 0xf5, 0x21, 0x00


	//----- nvinfo : EIATTR_KPARAM_INFO
	.align		4
.L_369:
        /*0038*/ 	.byte	0x04, 0x17
        /*003a*/ 	.short	(.L_371 - .L_370)
.L_370:
        /*003c*/ 	.word	0x00000000
        /*0040*/ 	.short	0x0000
        /*0042*/ 	.short	0x0000
        /*0044*/ 	.byte	0x00, 0xf5, 0x21, 0x00


	//----- nvinfo : EIATTR_SPARSE_MMA_MASK
	.align		4
.L_371:
        /*0048*/ 	.byte	0x03, 0x50
        /*004a*/ 	.short	0x0000


	//----- nvinfo : EIATTR_MAXREG_COUNT
	.align		4
        /*004c*/ 	.byte	0x03, 0x1b
        /*004e*/ 	.short	0x00ff


	//----- nvinfo : EIATTR_NUM_BARRIERS
	.align		4
        /*0050*/ 	.byte	0x02, 0x4c
        /*0052*/ 	.byte	0x01
	.zero		1


	//----- nvinfo : EIATTR_MERCURY_ISA_VERSION
	.align		4
        /*0054*/ 	.byte	0x03, 0x5f
        /*0056*/ 	.short	0x0101


	//----- nvinfo : EIATTR_VRC_CTA_INIT_COUNT
	.align		4
        /*0058*/ 	.byte	0x02, 0x4a
	.zero		1
	.zero		1


	//----- nvinfo : EIATTR_EXIT_INSTR_OFFSETS
	.align		4
        /*005c*/ 	.byte	0x04, 0x1c
        /*005e*/ 	.short	(.L_373 - .L_372)


	//   ....[0]....
.L_372:
        /*0060*/ 	.word	0x00000490


	//   ....[1]....
        /*0064*/ 	.word	0x000004f0


	//----- nvinfo : EIATTR_CBANK_PARAM_SIZE
	.align		4
.L_373:
        /*0068*/ 	.byte	0x03, 0x19
        /*006a*/ 	.short	0x0018


	//----- nvinfo : EIATTR_PARAM_CBANK
	.align		4
        /*006c*/ 	.byte	0x04, 0x0a
        /*006e*/ 	.short	(.L_375 - .L_374)
	.align		4
.L_374:
        /*0070*/ 	.word	index@(.nv.constant0._ZN8pygpukit3ops2nn21transpose_bf16_kernelEPK13__nv_bfloat16PS2_ii)
        /*0074*/ 	.short	0x0380
        /*0076*/ 	.short	0x0018


	//----- nvinfo : EIATTR_SW_WAR
	.align		4
.L_375:
        /*0078*/ 	.byte	0x04, 0x36
        /*007a*/ 	.short	(.L_377 - .L_376)
.L_376:
        /*007c*/ 	.word	0x00000008
.L_377:


//--------------------- .nv.info._ZN8pygpukit3ops2nn20transpose_f16_kernelEPK6__halfPS2_ii --------------------------
	.section	.nv.info._ZN8pygpukit3ops2nn20transpose_f16_kernelEPK6__halfPS2_ii,"",@"SHT_CUDA_INFO"
	.sectionflags	@""
	.align	4


	//----- nvinfo : EIATTR_CUDA_API_VERSION
	.align		4
        /*0000*/ 	.byte	0x04, 0x37
        /*0002*/ 	.short	(.L_379 - .L_378)
.L_378:
        /*0004*/ 	.word	0x00000082


	//----- nvinfo : EIATTR_KPARAM_INFO
	.align		4
.L_379:
        /*0008*/ 	.byte	0x04, 0x17
        /*000a*/ 	.short	(.L_381 - .L_380)
.L_380:
        /*000c*/ 	.word	0x00000000
        /*0010*/ 	.short	0x0003
        /*0012*/ 	.short	0x0014
        /*0014*/ 	.byte	0x00, 0xf0, 0x11, 0x00


	//----- nvinfo : EIATTR_KPARAM_INFO
	.align		4
.L_381:
        /*0018*/ 	.byte	0x04, 0x17
        /*001a*/ 	.short	(.L_383 - .L_382)
.L_382:
        /*001c*/ 	.word	0x00000000
        /*0020*/ 	.short	0x0002
        /*0022*/ 	.short	0x0010
        /*0024*/ 	.byte	0x00, 0xf0, 0x11, 0x00


	//----- nvinfo : EIATTR_KPARAM_INFO
	.align		4
.L_383:
        /*0028*/ 	.byte	0x04, 0x17
        /*002a*/ 	.short	(.L_385 - .L_384)
.L_384:
        /*002c*/ 	.word	0x00000000
        /*0030*/ 	.short	0x0001
        /*0032*/ 	.short	0x0008
        /*0034*/ 	.byte	0x00, 0xf5, 0x21, 0x00


	//----- nvinfo : EIATTR_KPARAM_INFO
	.align		4
.L_385:
        /*0038*/ 	.byte	0x04, 0x17
        /*003a*/ 	.short	(.L_387 - .L_386)
.L_386:
        /*003c*/ 	.word	0x00000000
        /*0040*/ 	.short	0x0000
        /*0042*/ 	.short	0x0000
        /*0044*/ 	.byte	0x00, 0xf5, 0x21, 0x00


	//----- nvinfo : EIATTR_SPARSE_MMA_MASK
	.align		4
.L_387:
        /*0048*/ 	.byte	0x03, 0x50
        /*004a*/ 	.short	0x0000


	//----- nvinfo : EIATTR_MAXREG_COUNT
	.align		4
        /*004c*/ 	.byte	0x03, 0x1b
        /*004e*/ 	.short	0x00ff


	//----- nvinfo : EIATTR_NUM_BARRIERS
	.align		4
        /*0050*/ 	.byte	0x02, 0x4c
        /*0052*/ 	.byte	0x01
	.zero		1


	//----- nvinfo : EIATTR_MERCURY_ISA_VERSION
	.align		4
        /*0054*/ 	.byte	0x03, 0x5f
        /*0056*/ 	.short	0x0101


	//----- nvinfo : EIATTR_VRC_CTA_INIT_COUNT
	.align		4
        /*0058*/ 	.byte	0x02, 0x4a
	.zero		1
	.zero		1


	//----- nvinfo : EIATTR_EXIT_INSTR_OFFSETS
	.align		4
        /*005c*/ 	.byte	0x04, 0x1c
        /*005e*/ 	.short	(.L_389 - .L_388)


	//   ....[0]....
.L_388:
        /*0060*/ 	.word	0x00000490


	//   ....[1]....
        /*0064*/ 	.word	0x000004f0


	//----- nvinfo : EIATTR_CBANK_PARAM_SIZE
	.align		4
.L_389:
        /*0068*/ 	.byte	0x03, 0x19
        /*006a*/ 	.short	0x0018


	//----- nvinfo : EIATTR_PARAM_CBANK
	.align		4
        /*006c*/ 	.byte	0x04, 0x0a
        /*006e*/ 	.short	(.L_391 - .L_390)
	.align		4
.L_390:
        /*0070*/ 	.word	index@(.nv.constant0._ZN8pygpukit3ops2nn20transpose_f16_kernelEPK6__halfPS2_ii)
        /*0074*/ 	.short	0x0380
        /*0076*/ 	.short	0x0018


	//----- nvinfo : EIATTR_SW_WAR
	.align		4
.L_391:
        /*0078*/ 	.byte	0x04, 0x36
        /*007a*/ 	.short	(.L_393 - .L_392)
.L_392:
        /*007c*/ 	.word	0x00000008
.L_393:


//--------------------- .nv.info._ZN8pygpukit3ops2nn20transpose_f64_kernelEPKdPdii --------------------------
	.section	.nv.info._ZN8pygpukit3ops2nn20transpose_f64_kernelEPKdPdii,"",@"SHT_CUDA_INFO"
	.sectionflags	@""
	.align	4


	//----- nvinfo : EIATTR_CUDA_API_VERSION
	.align		4
        /*0000*/ 	.byte	0x04, 0x37
        /*0002*/ 	.short	(.L_395 - .L_394)
.L_394:
        /*0004*/ 	.word	0x00000082


	//----- nvinfo : EIATTR_KPARAM_INFO
	.align		4
.L_395:
        /*0008*/ 	.byte	0x04, 0x17
        /*000a*/ 	.short	(.L_397 - .L_396)
.L_396:
        /*000c*/ 	.word	0x00000000
        /*0010*/ 	.short	0x0003
        /*0012*/ 	.short	0x0014
        /*0014*/ 	.byte	0x00, 0xf0, 0x11, 0x00


	//----- nvinfo : EIATTR_KPARAM_INFO
	.align		4
.L_397:
        /*0018*/ 	.byte	0x04, 0x17
        /*001a*/ 	.short	(.L_399 - .L_398)
.L_398:
        /*001c*/ 	.word	0x00000000
        /*0020*/ 	.short	0x0002
        /*0022*/ 	.short	0x0010
        /*0024*/ 	.byte	0x00, 0xf0, 0x11, 0x00


	//----- nvinfo : EIATTR_KPARAM_INFO
	.align		4
.L_399:
        /*0028*/ 	.byte	0x04, 0x17
        /*002a*/ 	.short	(.L_401 - .L_400)
.L_400:
        /*002c*/ 	.word	0x00000000
        /*0030*/ 	.short	0x0001
        /*0032*/ 	.short	0x0008
        /*0034*/ 	.byte	0x00, 0xf5, 0x21, 0x00


	//----- nvinfo : EIATTR_KPARAM_INFO
	.align		4
.L_401:
        /*0038*/ 	.byte	0x04, 0x17
        /*003a*/ 	.short	(.L_403 - .L_402)
.L_402:
        /*003c*/ 	.word	0x00000000
        /*0040*/ 	.short	0x0000
        /*0042*/ 	.short	0x0000
        /*0044*/ 	.byte	0x00, 0xf5, 0x21, 0x00


	//----- nvinfo : EIATTR_SPARSE_MMA_MASK
	.align		4
.L_403:
        /*0048*/ 	.byte	0x03, 0x50
        /*004a*/ 	.short	0x0000


	//----- nvinfo : EIATTR_MAXREG_COUNT
	.align		4
        /*004c*/ 	.byte	0x03, 0x1b
        /*004e*/ 	.short	0x00ff


	//----- nvinfo : EIATTR_NUM_BARRIERS
	.align		4
        /*0050*/ 	.byte	0x02, 0x4c
        /*0052*/ 	.byte	0x01
	.zero		1


	//----- nvinfo : EIATTR_MERCURY_ISA_VERSION
	.align		4
        /*0054*/ 	.byte	0x03, 0x5f
        /*0056*/ 	.short	0x0101


	//----- nvinfo : EIATTR_VRC_CTA_INIT_COUNT
	.align		4
        /*0058*/ 	.byte	0x02, 0x4a
	.zero		1
	.zero		1


	//----- nvinfo : EIATTR_EXIT_INSTR_OFFSETS
	.align		4
        /*005c*/ 	.byte	0x04, 0x1c
        /*005e*/ 	.short	(.L_405 - .L_404)


	//   ....[0]....
.L_404:
        /*0060*/ 	.word	0x00000490


	//   ....[1]....
        /*0064*/ 	.word	0x000004f0


	//----- nvinfo : EIATTR_CBANK_PARAM_SIZE
	.align		4
.L_405:
        /*0068*/ 	.byte	0x03, 0x19
        /*006a*/ 	.short	0x0018


	//----- nvinfo : EIATTR_PARAM_CBANK
	.align		4
        /*006c*/ 	.byte	0x04, 0x0a
        /*006e*/ 	.short	(.L_407 - .L_406)
	.align		4
.L_406:
        /*0070*/ 	.word	index@(.nv.constant0._ZN8pygpukit3ops2nn20transpose_f64_kernelEPKdPdii)
        /*0074*/ 	.short	0x0380
        /*0076*/ 	.short	0x0018


	//----- nvinfo : EIATTR_SW_WAR
	.align		4
.L_407:
        /*0078*/ 	.byte	0x04, 0x36
        /*007a*/ 	.short	(.L_409 - .L_408)
.L_408:
        /*007c*/ 	.word	0x00000008
.L_409:


//--------------------- .nv.info._ZN8pygpukit3ops2nn20transpose_f32_kernelEPKfPfii --------------------------
	.section	.nv.info._ZN8pygpukit3ops2nn20transpose_f32_kernelEPKfPfii,"",@"SHT_CUDA_INFO"
	.sectionflags	@""
	.align	4


	//----- nvinfo : EIATTR_CUDA_API_VERSION
	.align		4
        /*0000*/ 	.byte	0x04, 0x37
        /*0002*/ 	.short	(.L_411 - .L_410)
.L_410:
        /*0004*/ 	.word	0x00000082


	//----- nvinfo : EIATTR_KPARAM_INFO
	.align		4
.L_411:
        /*0008*/ 	.byte	0x04, 0x17
        /*000a*/ 	.short	(.L_413 - .L_412)
.L_412:
        /*000c*/ 	.word	0x00000000
        /*0010*/ 	.short	0x0003
        /*0012*/ 	.short	0x0014
        /*0014*/ 	.byte	0x00, 0xf0, 0x11, 0x00


	//----- nvinfo : EIATTR_KPARAM_INFO
	.align		4
.L_413:
        /*0018*/ 	.byte	0x04, 0x17
        /*001a*/ 	.short	(.L_415 - .L_414)
.L_414:
        /*001c*/ 	.word	0x00000000
        /*0020*/ 	.short	0x0002
        /*0022*/ 	.short	0x0010
        /*0024*/ 	.byte	0x00, 0xf0, 0x11, 0x00


	//----- nvinfo : EIATTR_KPARAM_INFO
	.align		4
.L_415:
        /*0028*/ 	.byte	0x04, 0x17
        /*002a*/ 	.short	(.L_417 - .L_416)
.L_416:
        /*002c*/ 	.word	0x00000000
        /*0030*/ 	.short	0x0001
        /*0032*/ 	.short	0x0008
        /*0034*/ 	.byte	0x00, 0xf5, 0x21, 0x00


	//----- nvinfo : EIATTR_KPARAM_INFO
	.align		4
.L_417:
        /*0038*/ 	.byte	0x04, 0x17
        /*003a*/ 	.short	(.L_419 - .L_418)
.L_418:
        /*003c*/ 	.word	0x00000000
        /*0040*/ 	.short	0x0000
        /*0042*/ 	.short	0x0000
        /*0044*/ 	.byte	0x00, 0xf5, 0x21, 0x00


	//----- nvinfo : EIATTR_SPARSE_MMA_MASK
	.align		4
.L_419:
        /*0048*/ 	.byte	0x03, 0x50
        /*004a*/ 	.short	0x0000


	//----- nvinfo : EIATTR_MAXREG_COUNT
	.align		4
        /*004c*/ 	.byte	0x03, 0x1b
        /*004e*/ 	.short	0x00ff


	//----- nvinfo : EIATTR_NUM_BARRIERS
	.align		4
        /*0050*/ 	.byte	0x02, 0x4c
        /*0052*/ 	.byte	0x01
	.zero		1


	//----- nvinfo : EIATTR_MERCURY_ISA_VERSION
	.align		4
        /*0054*/ 	.byte	0x03, 0x5f
        /*0056*/ 	.short	0x0101


	//----- nvinfo : EIATTR_VRC_CTA_INIT_COUNT
	.align		4
        /*0058*/ 	.byte	0x02, 0x4a
	.zero		1
	.zero		1


	//----- nvinfo : EIATTR_EXIT_INSTR_OFFSETS
	.align		4
        /*005c*/ 	.byte	0x04, 0x1c
        /*005e*/ 	.short	(.L_421 - .L_420)


	//   ....[0]....
.L_420:
        /*0060*/ 	.word	0x00000490


	//   ....[1]....
        /*0064*/ 	.word	0x000004f0


	//----- nvinfo : EIATTR_CBANK_PARAM_SIZE
	.align		4
.L_421:
        /*0068*/ 	.byte	0x03, 0x19
        /*006a*/ 	.short	0x0018


	//----- nvinfo : EIATTR_PARAM_CBANK
	.align		4
        /*006c*/ 	.byte	0x04, 0x0a
        /*006e*/ 	.short	(.L_423 - .L_422)
	.align		4
.L_422:
        /*0070*/ 	.word	index@(.nv.constant0._ZN8pygpukit3ops2nn20transpose_f32_kernelEPKfPfii)
        /*0074*/ 	.short	0x0380
        /*0076*/ 	.short	0x0018


	//----- nvinfo : EIATTR_SW_WAR
	.align		4
.L_423:
        /*0078*/ 	.byte	0x04, 0x36
        /*007a*/ 	.short	(.L_425 - .L_424)
.L_424:
        /*007c*/ 	.word	0x00000008
.L_425:


//--------------------- .nv.callgraph             --------------------------
	.section	.nv.callgraph,"",@"SHT_CUDA_CALLGRAPH"
	.align	4
	.sectionentsize	8
	.align		4
        /*0000*/ 	.word	0x00000000
	.align		4
        /*0004*/ 	.word	0xffffffff
	.align		4
        /*0008*/ 	.word	0x00000000
	.align		4
        /*000c*/ 	.word	0xfffffffe
	.align		4
        /*0010*/ 	.word	0x00000000
	.align		4
        /*0014*/ 	.word	0xfffffffd
	.align		4
        /*0018*/ 	.word	0x00000000
	.align		4
        /*001c*/ 	.word	0xfffffffc


//--------------------- .text._ZN8pygpukit3ops2nn15copy_i32_kernelEPKiPim --------------------------
	.section	.text._ZN8pygpukit3ops2nn15copy_i32_kernelEPKiPim,"ax",@progbits
	.align	128
        .global         _ZN8pygpukit3ops2nn15copy_i32_kernelEPKiPim
        .type           _ZN8pygpukit3ops2nn15copy_i32_kernelEPKiPim,@function
        .size           _ZN8pygpukit3ops2nn15copy_i32_kernelEPKiPim,(.L_x_59 - _ZN8pygpukit3ops2nn15copy_i32_kernelEPKiPim)
        .other          _ZN8pygpukit3ops2nn15copy_i32_kernelEPKiPim,@"STO_CUDA_ENTRY STV_DEFAULT"
_ZN8pygpukit3ops2nn15copy_i32_kernelEPKiPim:
.text._ZN8pygpukit3ops2nn15copy_i32_kernelEPKiPim:
[----:B------:R-:W-:Y:S01]  /*0000*/  LDC R1, c[0x0][0x37c] ;  /* 0x0000df00ff017b82 */ /* 0x000fe20000000800 */
[----:B------:R-:W0:Y:S07]  /*0010*/  S2R R3, SR_TID.X ;  /* 0x0000000000037919 */ /* 0x000e2e0000002100 */
[----:B------:R-:W0:Y:S01]  /*0020*/  S2UR UR4, SR_CTAID.X ;  /* 0x00000000000479c3 */ /* 0x000e220000002500 */
[----:B------:R-:W1:Y:S07]  /*0030*/  LDCU.64 UR6, c[0x0][0x390] ;  /* 0x00007200ff0677ac */ /* 0x000e6e0008000a00 */
[----:B------:R-:W0:Y:S02]  /*0040*/  LDC R0, c[0x0][0x360] ;  /* 0x0000d800ff007b82 */ /* 0x000e240000000800 */
[----:B0-----:R-:W-:-:S05]  /*0050*/  IMAD R0, R0, UR4, R3 ;  /* 0x0000000400007c24 */ /* 0x001fca000f8e0203 */
[----:B-1----:R-:W-:-:S04]  /*0060*/  ISETP.GE.U32.AND P0, PT, R0, UR6, PT ;  /* 0x0000000600007c0c */ /* 0x002fc8000bf06070 */
[----:B------:R-:W-:-:S13]  /*0070*/  ISETP.GE.U32.AND.EX P0, PT, RZ, UR7, PT, P0 ;  /* 0x00000007ff007c0c */ /* 0x000fda000bf06100 */
[----:B------:R-:W-:Y:S05]  /*0080*/  @P0 EXIT ;  /* 0x000000000000094d */ /* 0x000fea0003800000 */
[----:B------:R-:W0:Y:S01]  /*0090*/  LDCU.128 UR8, c[0x0][0x380] ;  /* 0x00007000ff0877ac */ /* 0x000e220008000c00 */
[----:B------:R-:W-:Y:S01]  /*00a0*/  IMAD.SHL.U32 R4, R0, 0x4, RZ ;  /* 0x0000000400047824 */ /* 0x000fe200078e00ff */
[----:B------:R-:W-:Y:S01]  /*00b0*/  SHF.R.U32.HI R0, RZ, 0x1e, R0 ;  /* 0x0000001eff007819 */ /* 0x000fe20000011600 */
[----:B------:R-:W1:Y:S03]  /*00c0*/  LDCU.64 UR4, c[0x0][0x358] ;  /* 0x00006b00ff0477ac */ /* 0x000e660008000a00 */
[----:B0-----:R-:W-:-:S04]  /*00d0*/  IADD3 R2, P0, PT, R4, UR8, RZ ;  /* 0x0000000804027c10 */ /* 0x001fc8000ff1e0ff */
[----:B------:R-:W-:-:S06]  /*00e0*/  IADD3.X R3, PT, PT, R0, UR9, RZ, P0, !PT ;  /* 0x0000000900037c10 */ /* 0x000fcc00087fe4ff */
[----:B-1----:R-:W2:Y:S01]  /*00f0*/  LDG.E.CONSTANT R3, desc[UR4][R2.64] ;  /* 0x0000000402037981 */ /* 0x002ea2000c1e9900 */
[----:B------:R-:W-:-:S04]  /*0100*/  IADD3 R4, P0, PT, R4, UR10, RZ ;  /* 0x0000000a04047c10 */ /* 0x000fc8000ff1e0ff */
[----:B------:R-:W-:-:S05]  /*0110*/  IADD3.X R5, PT, PT, R0, UR11, RZ, P0, !PT ;  /* 0x0000000b00057c10 */ /* 0x000fca00087fe4ff */
[----:B--2---:R-:W-:Y:S01]  /*0120*/  STG.E desc[UR4][R4.64], R3 ;  /* 0x0000000304007986 */ /* 0x004fe2000c101904 */
[----:B------:R-:W-:Y:S05]  /*0130*/  EXIT ;  /* 0x000000000000794d */ /* 0x000fea0003800000 */
.L_x_0:
[----:B------:R-:W-:-:S00]  /*0140*/  BRA `(.L_x_0) ;  /* 0xfffffffc00fc7947 */ /* 0x000fc0000383ffff */
[----:B------:R-:W-:-:S00]  /*0150*/  NOP ;  /* 0x0000000000007918 */ /* 0x000fc00000000000 */
        /* <DEDUP_REMOVED lines=10> */
.L_x_59:


//--------------------- .text._ZN8pygpukit3ops2nn16copy_bf16_kernelEPK13__nv_bfloat16PS2_m --------------------------
	.section	.text._ZN8pygpukit3ops2nn16copy_bf16_kernelEPK13__nv_bfloat16PS2_m,"ax",@progbits
	.align	128
        .global         _ZN8pygpukit3ops2nn16copy_bf16_kernelEPK13__nv_bfloat16PS2_m
        .type           _ZN8pygpukit3ops2nn16copy_bf16_kernelEPK13__nv_bfloat16PS2_m,@function
        .size           _ZN8pygpukit3ops2nn16copy_bf16_kernelEPK13__nv_bfloat16PS2_m,(.L_x_60 - _ZN8pygpukit3ops2nn16copy_bf16_kernelEPK13__nv_bfloat16PS2_m)
        .other          _ZN8pygpukit3ops2nn16copy_bf16_kernelEPK13__nv_bfloat16PS2_m,@"STO_CUDA_ENTRY STV_DEFAULT"
_ZN8pygpukit3ops2nn16copy_bf16_kernelEPK13__nv_bfloat16PS2_m:
.text._ZN8pygpukit3ops2nn16copy_bf16_kernelEPK13__nv_bfloat16PS2_m:
        /* <DEDUP_REMOVED lines=15> */
[----:B-1----:R-:W2:Y:S01]  /*00f0*/  LDG.E.U16.CONSTANT R3, desc[UR4][R2.64] ;  /* 0x0000000402037981 */ /* 0x002ea2000c1e9500 */
[----:B------:R-:W-:-:S04]  /*0100*/  IADD3 R4, P0, PT, R4, UR10, RZ ;  /* 0x0000000a04047c10 */ /* 0x000fc8000ff1e0ff */
[----:B------:R-:W-:-:S05]  /*0110*/  IADD3.X R5, PT, PT, R0, UR11, RZ, P0, !PT ;  /* 0x0000000b00057c10 */ /* 0x000fca00087fe4ff */
[----:B--2---:R-:W-:Y:S01]  /*0120*/  STG.E.U16 desc[UR4][R4.64], R3 ;  /* 0x0000000304007986 */ /* 0x004fe2000c101504 */
[----:B------:R-:W-:Y:S05]  /*0130*/  EXIT ;  /* 0x000000000000794d */ /* 0x000fea0003800000 */
.L_x_1:
        /* <DEDUP_REMOVED lines=12> */
.L_x_60:


//--------------------- .text._ZN8pygpukit3ops2nn15copy_f16_kernelEPK6__halfPS2_m --------------------------
	.section	.text._ZN8pygpukit3ops2nn15copy_f16_kernelEPK6__halfPS2_m,"ax",@progbits
	.align	128
        .global         _ZN8pygpukit3ops2nn15copy_f16_kernelEPK6__halfPS2_m
        .type           _ZN8pygpukit3ops2nn15copy_f16_kernelEPK6__halfPS2_m,@function
        .size           _ZN8pygpukit3ops2nn15copy_f16_kernelEPK6__halfPS2_m,(.L_x_61 - _ZN8pygpukit3ops2nn15copy_f16_kernelEPK6__halfPS2_m)
        .other          _ZN8pygpukit3ops2nn15copy_f16_kernelEPK6__halfPS2_m,@"STO_CUDA_ENTRY STV_DEFAULT"
_ZN8pygpukit3ops2nn15copy_f16_kernelEPK6__halfPS2_m:
.text._ZN8pygpukit3ops2nn15copy_f16_kernelEPK6__halfPS2_m:
        /* <DEDUP_REMOVED lines=20> */
.L_x_2:
        /* <DEDUP_REMOVED lines=12> */
.L_x_61:


//--------------------- .text._ZN8pygpukit3ops2nn15copy_f32_kernelEPKfPfm --------------------------
	.section	.text._ZN8pygpukit3ops2nn15copy_f32_kernelEPKfPfm,"ax",@progbits
	.align	128
        .global         _ZN8pygpukit3ops2nn15copy_f32_kernelEPKfPfm
        .type           _ZN8pygpukit3ops2nn15copy_f32_kernelEPKfPfm,@function
        .size           _ZN8pygpukit3ops2nn15copy_f32_kernelEPKfPfm,(.L_x_62 - _ZN8pygpukit3ops2nn15copy_f32_kernelEPKfPfm)
        .other          _ZN8pygpukit3ops2nn15copy_f32_kernelEPKfPfm,@"STO_CUDA_ENTRY STV_DEFAULT"
_ZN8pygpukit3ops2nn15copy_f32_kernelEPKfPfm:
.text._ZN8pygpukit3ops2nn15copy_f32_kernelEPKfPfm:
        /* <DEDUP_REMOVED lines=20> */
.L_x_3:
        /* <DEDUP_REMOVED lines=12> */
.L_x_62:


//--------------------- .text._ZN8pygpukit3ops2nn25transpose_021_bf16_kernelEPK13__nv_bfloat16PS2_mmm --------------------------
	.section	.text._ZN8pygpukit3ops2nn25transpose_021_bf16_kernelEPK13__nv_bfloat16PS2_mmm,"ax",@progbits
	.align	128
        .global         _ZN8pygpukit3ops2nn25transpose_021_bf16_kernelEPK13__nv_bfloat16PS2_mmm
        .type           _ZN8pygpukit3ops2nn25transpose_021_bf16_kernelEPK13__nv_bfloat16PS2_mmm,@function
        .size           _ZN8pygpukit3ops2nn25transpose_021_bf16_kernelEPK13__nv_bfloat16PS2_mmm,(.L_x_53 - _ZN8pygpukit3ops2nn25transpose_021_bf16_kernelEPK13__nv_bfloat16PS2_mmm)
        .other          _ZN8pygpukit3ops2nn25transpose_021_bf16_kernelEPK13__nv_bfloat16PS2_mmm,@"STO_CUDA_ENTRY STV_DEFAULT"
_ZN8pygpukit3ops2nn25transpose_021_bf16_kernelEPK13__nv_bfloat16PS2_mmm:
.text._ZN8pygpukit3ops2nn25transpose_021_bf16_kernelEPK13__nv_bfloat16PS2_mmm:
[----:B------:R-:W-:Y:S01]  /*0000*/  LDC R1, c[0x0][0x37c] ;  /* 0x0000df00ff017b82 */ /* 0x000fe20000000800 */
[----:B------:R-:W0:Y:S01]  /*0010*/  LDCU.128 UR8, c[0x0][0x390] ;  /* 0x00007200ff0877ac */ /* 0x000e220008000c00 */
[----:B------:R-:W1:Y:S06]  /*0020*/  S2R R3, SR_TID.X ;  /* 0x0000000000037919 */ /* 0x000e6c0000002100 */
[----:B------:R-:W1:Y:S01]  /*0030*/  S2UR UR7, SR_CTAID.X ;  /* 0x00000000000779c3 */ /* 0x000e620000002500 */
[----:B------:R-:W2:Y:S07]  /*0040*/  LDCU.64 UR12, c[0x0][0x3a0] ;  /* 0x00007400ff0c77ac */ /* 0x000eae0008000a00 */
[----:B------:R-:W1:Y:S01]  /*0050*/  LDC R2, c[0x0][0x360] ;  /* 0x0000d800ff027b82 */ /* 0x000e620000000800 */
[----:B0-----:R-:W-:-:S02]  /*0060*/  UIMAD UR6, UR11, UR8, URZ ;  /* 0x000000080b0672a4 */ /* 0x001fc4000f8e02ff */
[----:B------:R-:W-:Y:S02]  /*0070*/  UIMAD.WIDE.U32 UR4, UR10, UR8, URZ ;  /* 0x000000080a0472a5 */ /* 0x000fe4000f8e00ff */
[----:B------:R-:W-:Y:S02]  /*0080*/  UIMAD UR6, UR10, UR9, UR6 ;  /* 0x000000090a0672a4 */ /* 0x000fe4000f8e0206 */
[----:B--2---:R-:W-:Y:S02]  /*0090*/  UIMAD.WIDE.U32 UR8, UR4, UR12, URZ ;  /* 0x0000000c040872a5 */ /* 0x004fe4000f8e00ff */
[----:B------:R-:W-:-:S04]  /*00a0*/  UIADD3 UR5, UPT, UPT, UR5, UR6, URZ ;  /* 0x0000000605057290 */ /* 0x000fc8000fffe0ff */
[----:B------:R-:W-:-:S04]  /*00b0*/  UIMAD UR5, UR5, UR12, URZ ;  /* 0x0000000c050572a4 */ /* 0x000fc8000f8e02ff */
[----:B------:R-:W-:Y:S01]  /*00c0*/  UIMAD UR4, UR4, UR13, UR5 ;  /* 0x0000000d040472a4 */ /* 0x000fe2000f8e0205 */
[----:B-1----:R-:W-:-:S03]  /*00d0*/  IMAD R2, R2, UR7, R3 ;  /* 0x0000000702027c24 */ /* 0x002fc6000f8e0203 */
[----:B------:R-:W-:Y:S02]  /*00e0*/  UIADD3 UR4, UPT, UPT, UR9, UR4, URZ ;  /* 0x0000000409047290 */ /* 0x000fe4000fffe0ff */
[----:B------:R-:W-:-:S04]  /*00f0*/  ISETP.LT.U32.AND P0, PT, R2, UR8, PT ;  /* 0x0000000802007c0c */ /* 0x000fc8000bf01070 */
[----:B------:R-:W-:-:S04]  /*0100*/  MOV R0, UR4 ;  /* 0x0000000400007c02 */ /* 0x000fc80008000f00 */
[----:B------:R-:W-:-:S13]  /*0110*/  ISETP.GT.U32.AND.EX P0, PT, R0, RZ, PT, P0 ;  /* 0x000000ff0000720c */ /* 0x000fda0003f04100 */
[----:B------:R-:W-:Y:S05]  /*0120*/  @!P0 EXIT ;  /* 0x000000000000894d */ /* 0x000fea0003800000 */
[----:B------:R-:W-:-:S09]  /*0130*/  UISETP.NE.U32.AND UP0, UPT, UR13, URZ, UPT ;  /* 0x000000ff0d00728c */ /* 0x000fd2000bf05070 */
[----:B------:R-:W-:Y:S05]  /*0140*/  BRA.U UP0, `(.L_x_4) ;  /* 0x00000001005c7547 */ /* 0x000fea000b800000 */
[----:B------:R-:W0:Y:S01]  /*0150*/  I2F.U32.RP R0, UR12 ;  /* 0x0000000c00007d06 */ /* 0x000e220008209000 */
[----:B------:R-:W-:-:S07]  /*0160*/  ISETP.NE.U32.AND P2, PT, RZ, UR12, PT ;  /* 0x0000000cff007c0c */ /* 0x000fce000bf45070 */
[----:B0-----:R-:W0:Y:S02]  /*0170*/  MUFU.RCP R0, R0 ;  /* 0x0000000000007308 */ /* 0x001e240000001000 */
[----:B0-----:R-:W-:-:S06]  /*0180*/  VIADD R4, R0, 0xffffffe ;  /* 0x0ffffffe00047836 */ /* 0x001fcc0000000000 */
[----:B------:R0:W1:Y:S02]  /*0190*/  F2I.FTZ.U32.TRUNC.NTZ R5, R4 ;  /* 0x0000000400057305 */ /* 0x000064000021f000 */
[----:B0-----:R-:W-:Y:S01]  /*01a0*/  IMAD.MOV.U32 R4, RZ, RZ, RZ ;  /* 0x000000ffff047224 */ /* 0x001fe200078e00ff */
[----:B-1----:R-:W-:-:S05]  /*01b0*/  IADD3 R7, PT, PT, RZ, -R5, RZ ;  /* 0x80000005ff077210 */ /* 0x002fca0007ffe0ff */
[----:B------:R-:W-:-:S04]  /*01c0*/  IMAD R7, R7, UR12, RZ ;  /* 0x0000000c07077c24 */ /* 0x000fc8000f8e02ff */
[----:B------:R-:W-:-:S04]  /*01d0*/  IMAD.HI.U32 R5, R5, R7, R4 ;  /* 0x0000000705057227 */ /* 0x000fc800078e0004 */
[----:B------:R-:W-:Y:S02]  /*01e0*/  IMAD.MOV.U32 R7, RZ, RZ, RZ ;  /* 0x000000ffff077224 */ /* 0x000fe400078e00ff */
[----:B------:R-:W-:-:S05]  /*01f0*/  IMAD.HI.U32 R4, R5, R2, RZ ;  /* 0x0000000205047227 */ /* 0x000fca00078e00ff */
[----:B------:R-:W-:-:S05]  /*0200*/  IADD3 R5, PT, PT, -R4, RZ, RZ ;  /* 0x000000ff04057210 */ /* 0x000fca0007ffe1ff */
[----:B------:R-:W-:-:S05]  /*0210*/  IMAD R5, R5, UR12, R2 ;  /* 0x0000000c05057c24 */ /* 0x000fca000f8e0202 */
[----:B------:R-:W-:-:S13]  /*0220*/  ISETP.GE.U32.AND P0, PT, R5, UR12, PT ;  /* 0x0000000c05007c0c */ /* 0x000fda000bf06070 */
[----:B------:R-:W-:Y:S01]  /*0230*/  @P0 VIADD R5, R5, -UR12 ;  /* 0x8000000c05050c36 */ /* 0x000fe20008000000 */
[----:B------:R-:W-:-:S04]  /*0240*/  @P0 IADD3 R4, PT, PT, R4, 0x1, RZ ;  /* 0x0000000104040810 */ /* 0x000fc80007ffe0ff */
[----:B------:R-:W-:-:S13]  /*0250*/  ISETP.GE.U32.AND P1, PT, R5, UR12, PT ;  /* 0x0000000c05007c0c */ /* 0x000fda000bf26070 */
[----:B------:R-:W-:Y:S01]  /*0260*/  @P1 VIADD R4, R4, 0x1 ;  /* 0x0000000104041836 */ /* 0x000fe20000000000 */
[----:B------:R-:W-:-:S04]  /*0270*/  @!P2 LOP3.LUT R4, RZ, UR12, RZ, 0x33, !PT ;  /* 0x0000000cff04ac12 */ /* 0x000fc8000f8e33ff */
[----:B------:R-:W-:-:S05]  /*0280*/  IADD3 R5, PT, PT, -R4, RZ, RZ ;  /* 0x000000ff04057210 */ /* 0x000fca0007ffe1ff */
[----:B------:R-:W-:Y:S02]  /*0290*/  IMAD R6, R5, UR12, R2 ;  /* 0x0000000c05067c24 */ /* 0x000fe4000f8e0202 */
[----:B------:R-:W-:Y:S01]  /*02a0*/  HFMA2 R5, -RZ, RZ, 0, 0 ;  /* 0x00000000ff057431 */ /* 0x000fe200000001ff */
[----:B------:R-:W-:Y:S06]  /*02b0*/  BRA `(.L_x_5) ;  /* 0x00000000003c7947 */ /* 0x000fec0003800000 */
.L_x_4:
[----:B------:R-:W-:Y:S01]  /*02c0*/  IMAD.MOV.U32 R9, RZ, RZ, R2 ;  /* 0x000000ffff097224 */ /* 0x000fe200078e0002 */
[----:B------:R-:W-:Y:S01]  /*02d0*/  MOV R0, RZ ;  /* 0x000000ff00007202 */ /* 0x000fe20000000f00 */
[----:B------:R-:W0:Y:S01]  /*02e0*/  LDCU.64 UR4, c[0x0][0x3a0] ;  /* 0x00007400ff0477ac */ /* 0x000e220008000a00 */
[----:B------:R-:W-:-:S07]  /*02f0*/  MOV R8, 0x310 ;  /* 0x0000031000087802 */ /* 0x000fce0000000f00 */
[----:B0-----:R-:W-:Y:S05]  /*0300*/  CALL.REL.NOINC `($__internal_0_$__cuda_sm20_div_u64) ;  /* 0x0000000400287944 */ /* 0x001fea0003c00000 */
[----:B------:R-:W0:Y:S01]  /*0310*/  LDCU.64 UR4, c[0x0][0x3a0] ;  /* 0x00007400ff0477ac */ /* 0x000e220008000a00 */
[----:B------:R-:W-:Y:S01]  /*0320*/  IADD3 R5, P0, PT, RZ, -R0, RZ ;  /* 0x80000000ff057210 */ /* 0x000fe20007f1e0ff */
[----:B------:R-:W-:-:S04]  /*0330*/  HFMA2 R3, -RZ, RZ, 0, 0 ;  /* 0x00000000ff037431 */ /* 0x000fc800000001ff */
[----:B------:R-:W-:-:S04]  /*0340*/  IMAD.X R4, RZ, RZ, ~R11, P0 ;  /* 0x000000ffff047224 */ /* 0x000fc800000e0e0b */
[----:B0-----:R-:W-:Y:S02]  /*0350*/  IMAD R4, R4, UR4, RZ ;  /* 0x0000000404047c24 */ /* 0x001fe4000f8e02ff */
[----:B------:R-:W-:-:S04]  /*0360*/  IMAD.WIDE.U32 R6, R5, UR4, R2 ;  /* 0x0000000405067c25 */ /* 0x000fc8000f8e0002 */
[----:B------:R-:W-:Y:S01]  /*0370*/  IMAD R5, R5, UR5, R4 ;  /* 0x0000000505057c24 */ /* 0x000fe2000f8e0204 */
[----:B------:R-:W-:-:S03]  /*0380*/  MOV R4, R0 ;  /* 0x0000000000047202 */ /* 0x000fc60000000f00 */
[----:B------:R-:W-:Y:S02]  /*0390*/  IMAD.IADD R7, R7, 0x1, R5 ;  /* 0x0000000107077824 */ /* 0x000fe400078e0205 */
[----:B------:R-:W-:-:S07]  /*03a0*/  IMAD.MOV.U32 R5, RZ, RZ, R11 ;  /* 0x000000ffff057224 */ /* 0x000fce00078e000b */
.L_x_5:
[----:B------:R-:W0:Y:S01]  /*03b0*/  LDCU UR4, c[0x0][0x39c] ;  /* 0x00007380ff0477ac */ /* 0x000e220008000800 */
[----:B------:R-:W1:Y:S01]  /*03c0*/  LDCU.64 UR6, c[0x0][0x358] ;  /* 0x00006b00ff0677ac */ /* 0x000e620008000a00 */
[----:B0-----:R-:W-:-:S09]  /*03d0*/  UISETP.NE.U32.AND UP0, UPT, UR4, URZ, UPT ;  /* 0x000000ff0400728c */ /* 0x001fd2000bf05070 */
[----:B-1----:R-:W-:Y:S05]  /*03e0*/  BRA.U UP0, `(.L_x_6) ;  /* 0x0000000100647547 */ /* 0x002fea000b800000 */
[----:B------:R-:W0:Y:S01]  /*03f0*/  LDCU UR4, c[0x0][0x398] ;  /* 0x00007300ff0477ac */ /* 0x000e220008000800 */
[----:B------:R-:W-:Y:S01]  /*0400*/  MOV R10, RZ ;  /* 0x000000ff000a7202 */ /* 0x000fe20000000f00 */
[----:B0-----:R-:W0:Y:S01]  /*0410*/  I2F.U32.RP R0, UR4 ;  /* 0x0000000400007d06 */ /* 0x001e220008209000 */
[----:B------:R-:W-:-:S07]  /*0420*/  ISETP.NE.U32.AND P2, PT, RZ, UR4, PT ;  /* 0x00000004ff007c0c */ /* 0x000fce000bf45070 */
[----:B0-----:R-:W0:Y:S02]  /*0430*/  MUFU.RCP R0, R0 ;  /* 0x0000000000007308 */ /* 0x001e240000001000 */
[----:B0-----:R-:W-:-:S06]  /*0440*/  IADD3 R8, PT, PT, R0, 0xffffffe, RZ ;  /* 0x0ffffffe00087810 */ /* 0x001fcc0007ffe0ff */
[----:B------:R0:W1:Y:S02]  /*0450*/  F2I.FTZ.U32.TRUNC.NTZ R9, R8 ;  /* 0x0000000800097305 */ /* 0x000064000021f000 */
[----:B0-----:R-:W-:Y:S02]  /*0460*/  HFMA2 R8, -RZ, RZ, 0, 0 ;  /* 0x00000000ff087431 */ /* 0x001fe400000001ff */
[----:B-1----:R-:W-:-:S04]  /*0470*/  IMAD.MOV R5, RZ, RZ, -R9 ;  /* 0x000000ffff057224 */ /* 0x002fc800078e0a09 */
[----:B------:R-:W-:-:S04]  /*0480*/  IMAD R5, R5, UR4, RZ ;  /* 0x0000000405057c24 */ /* 0x000fc8000f8e02ff */
[----:B------:R-:W-:-:S06]  /*0490*/  IMAD.HI.U32 R9, R9, R5, R8 ;  /* 0x0000000509097227 */ /* 0x000fcc00078e0008 */
[----:B------:R-:W-:-:S04]  /*04a0*/  IMAD.HI.U32 R9, R9, R4, RZ ;  /* 0x0000000409097227 */ /* 0x000fc800078e00ff */
[----:B------:R-:W-:-:S04]  /*04b0*/  IMAD.MOV R5, RZ, RZ, -R9 ;  /* 0x000000ffff057224 */ /* 0x000fc800078e0a09 */
[----:B------:R-:W-:-:S05]  /*04c0*/  IMAD R5, R5, UR4, R4 ;  /* 0x0000000405057c24 */ /* 0x000fca000f8e0204 */
[----:B------:R-:W-:-:S13]  /*04d0*/  ISETP.GE.U32.AND P0, PT, R5, UR4, PT ;  /* 0x0000000405007c0c */ /* 0x000fda000bf06070 */
[----:B------:R-:W-:Y:S01]  /*04e0*/  @P0 IADD3 R5, PT, PT, R5, -UR4, RZ ;  /* 0x8000000405050c10 */ /* 0x000fe2000fffe0ff */
[----:B------:R-:W-:-:S03]  /*04f0*/  @P0 VIADD R9, R9, 0x1 ;  /* 0x0000000109090836 */ /* 0x000fc60000000000 */
[----:B------:R-:W-:Y:S01]  /*0500*/  ISETP.GE.U32.AND P1, PT, R5, UR4, PT ;  /* 0x0000000405007c0c */ /* 0x000fe2000bf26070 */
[----:B------:R-:W-:-:S12]  /*0510*/  HFMA2 R5, -RZ, RZ, 0, 0 ;  /* 0x00000000ff057431 */ /* 0x000fd800000001ff */
[----:B------:R-:W-:Y:S02]  /*0520*/  @P1 IADD3 R9, PT, PT, R9, 0x1, RZ ;  /* 0x0000000109091810 */ /* 0x000fe40007ffe0ff */
[----:B------:R-:W-:-:S05]  /*0530*/  @!P2 LOP3.LUT R9, RZ, UR4, RZ, 0x33, !PT ;  /* 0x00000004ff09ac12 */ /* 0x000fca000f8e33ff */
[----:B------:R-:W-:-:S04]  /*0540*/  IMAD.MOV R13, RZ, RZ, -R9 ;  /* 0x000000ffff0d7224 */ /* 0x000fc800078e0a09 */
[----:B------:R-:W-:Y:S02]  /*0550*/  IMAD R13, R13, UR4, R4 ;  /* 0x000000040d0d7c24 */ /* 0x000fe4000f8e0204 */
[----:B------:R-:W-:Y:S01]  /*0560*/  IMAD.MOV.U32 R4, RZ, RZ, R9 ;  /* 0x000000ffff047224 */ /* 0x000fe200078e0009 */
[----:B------:R-:W-:Y:S06]  /*0570*/  BRA `(.L_x_7) ;  /* 0x00000000003c7947 */ /* 0x000fec0003800000 */
.L_x_6:
[----:B------:R-:W-:Y:S01]  /*0580*/  IMAD.MOV.U32 R9, RZ, RZ, R4 ;  /* 0x000000ffff097224 */ /* 0x000fe200078e0004 */
[----:B------:R-:W-:Y:S01]  /*0590*/  MOV R0, R5 ;  /* 0x0000000500007202 */ /* 0x000fe20000000f00 */
[----:B------:R-:W0:Y:S01]  /*05a0*/  LDCU.64 UR4, c[0x0][0x398] ;  /* 0x00007300ff0477ac */ /* 0x000e220008000a00 */
[----:B------:R-:W-:-:S07]  /*05b0*/  MOV R8, 0x5d0 ;  /* 0x000005d000087802 */ /* 0x000fce0000000f00 */
[----:B0-----:R-:W-:Y:S05]  /*05c0*/  CALL.REL.NOINC `($__internal_0_$__cuda_sm20_div_u64) ;  /* 0x0000000000787944 */ /* 0x001fea0003c00000 */
[----:B------:R-:W0:Y:S01]  /*05d0*/  LDCU.64 UR4, c[0x0][0x398] ;  /* 0x00007300ff0477ac */ /* 0x000e220008000a00 */
[----:B------:R-:W-:-:S05]  /*05e0*/  IADD3 R9, P0, PT, RZ, -R0, RZ ;  /* 0x80000000ff097210 */ /* 0x000fca0007f1e0ff */
[----:B------:R-:W-:-:S04]  /*05f0*/  IMAD.X R8, RZ, RZ, ~R11, P0 ;  /* 0x000000ffff087224 */ /* 0x000fc800000e0e0b */
[----:B0-----:R-:W-:Y:S02]  /*0600*/  IMAD R8, R8, UR4, RZ ;  /* 0x0000000408087c24 */ /* 0x001fe4000f8e02ff */
[----:B------:R-:W-:-:S04]  /*0610*/  IMAD.WIDE.U32 R4, R9, UR4, R4 ;  /* 0x0000000409047c25 */ /* 0x000fc8000f8e0004 */
[----:B------:R-:W-:Y:S01]  /*0620*/  IMAD R9, R9, UR5, R8 ;  /* 0x0000000509097c24 */ /* 0x000fe2000f8e0208 */
[----:B------:R-:W-:Y:S02]  /*0630*/  MOV R13, R4 ;  /* 0x00000004000d7202 */ /* 0x000fe40000000f00 */
[----:B------:R-:W-:Y:S01]  /*0640*/  MOV R4, R0 ;  /* 0x0000000000047202 */ /* 0x000fe20000000f00 */
[----:B------:R-:W-:Y:S02]  /*0650*/  IMAD.IADD R10, R5, 0x1, R9 ;  /* 0x00000001050a7824 */ /* 0x000fe400078e0209 */
[----:B------:R-:W-:-:S07]  /*0660*/  IMAD.MOV.U32 R5, RZ, RZ, R11 ;  /* 0x000000ffff057224 */ /* 0x000fce00078e000b */
.L_x_7:
[----:B------:R-:W0:Y:S01]  /*0670*/  LDCU.128 UR8, c[0x0][0x380] ;  /* 0x00007000ff0877ac */ /* 0x000e220008000c00 */
[----:B------:R-:W1:Y:S01]  /*0680*/  LDCU.64 UR4, c[0x0][0x390] ;  /* 0x00007200ff0477ac */ /* 0x000e620008000a00 */
[----:B0-----:R-:W-:-:S04]  /*0690*/  LEA R8, P0, R2, UR8, 0x1 ;  /* 0x0000000802087c11 */ /* 0x001fc8000f8008ff */
[----:B------:R-:W-:Y:S01]  /*06a0*/  LEA.HI.X R9, R2, UR9, RZ, 0x1, P0 ;  /* 0x0000000902097c11 */ /* 0x000fe200080f0cff */
[----:B------:R-:W0:Y:S05]  /*06b0*/  LDCU.64 UR8, c[0x0][0x3a0] ;  /* 0x00007400ff0877ac */ /* 0x000e2a0008000a00 */
[----:B------:R-:W2:Y:S01]  /*06c0*/  LDG.E.U16.CONSTANT R9, desc[UR6][R8.64] ;  /* 0x0000000608097981 */ /* 0x000ea2000c1e9500 */
[----:B------:R-:W-:Y:S01]  /*06d0*/  MOV R2, R4 ;  /* 0x0000000400027202 */ /* 0x000fe20000000f00 */
[----:B------:R-:W-:Y:S02]  /*06e0*/  IMAD.MOV.U32 R3, RZ, RZ, R5 ;  /* 0x000000ffff037224 */ /* 0x000fe400078e0005 */
[----:B-1----:R-:W-:-:S02]  /*06f0*/  IMAD R10, R10, UR4, RZ ;  /* 0x000000040a0a7c24 */ /* 0x002fc4000f8e02ff */
[----:B------:R-:W-:-:S04]  /*0700*/  IMAD.WIDE.U32 R2, R13, UR4, R2 ;  /* 0x000000040d027c25 */ /* 0x000fc8000f8e0002 */
[----:B------:R-:W-:Y:S02]  /*0710*/  IMAD R13, R13, UR5, R10 ;  /* 0x000000050d0d7c24 */ /* 0x000fe4000f8e020a */
[----:B0-----:R-:W-:-:S03]  /*0720*/  IMAD.WIDE.U32 R4, R2, UR8, R6 ;  /* 0x0000000802047c25 */ /* 0x001fc6000f8e0006 */
[----:B------:R-:W-:-:S05]  /*0730*/  IADD3 R0, PT, PT, R3, R13, RZ ;  /* 0x0000000d03007210 */ /* 0x000fca0007ffe0ff */
[----:B------:R-:W-:-:S04]  /*0740*/  IMAD R3, R0, UR8, RZ ;  /* 0x0000000800037c24 */ /* 0x000fc8000f8e02ff */
[----:B------:R-:W-:Y:S01]  /*0750*/  IMAD R3, R2, UR9, R3 ;  /* 0x0000000902037c24 */ /* 0x000fe2000f8e0203 */
[----:B------:R-:W-:-:S03]  /*0760*/  LEA R2, P0, R4, UR10, 0x1 ;  /* 0x0000000a04027c11 */ /* 0x000fc6000f8008ff */
[----:B------:R-:W-:-:S05]  /*0770*/  IMAD.IADD R3, R5, 0x1, R3 ;  /* 0x0000000105037824 */ /* 0x000fca00078e0203 */
[----:B------:R-:W-:-:S05]  /*0780*/  LEA.HI.X R3, R4, UR11, R3, 0x1, P0 ;  /* 0x0000000b04037c11 */ /* 0x000fca00080f0c03 */
[----:B--2---:R-:W-:Y:S01]  /*0790*/  STG.E.U16 desc[UR6][R2.64], R9 ;  /* 0x0000000902007986 */ /* 0x004fe2000c101506 */
[----:B------:R-:W-:Y:S05]  /*07a0*/  EXIT ;  /* 0x000000000000794d */ /* 0x000fea0003800000 */
        .weak           $__internal_0_$__cuda_sm20_div_u64
        .type           $__internal_0_$__cuda_sm20_div_u64,@function
        .size           $__internal_0_$__cuda_sm20_div_u64,(.L_x_53 - $__internal_0_$__cuda_sm20_div_u64)
$__internal_0_$__cuda_sm20_div_u64:
[----:B------:R-:W0:Y:S08]  /*07b0*/  I2F.U64.RP R14, UR4 ;  /* 0x00000004000e7d12 */ /* 0x000e300008309000 */
[----:B0-----:R-:W0:Y:S02]  /*07c0*/  MUFU.RCP R14, R14 ;  /* 0x0000000e000e7308 */ /* 0x001e240000001000 */
[----:B0-----:R-:W-:-:S06]  /*07d0*/  IADD3 R10, PT, PT, R14, 0x1ffffffe, RZ ;  /* 0x1ffffffe0e0a7810 */ /* 0x001fcc0007ffe0ff */
[----:B------:R-:W0:Y:S02]  /*07e0*/  F2I.U64.TRUNC R10, R10 ;  /* 0x0000000a000a7311 */ /* 0x000e24000020d800 */
[----:B0-----:R-:W-:-:S04]  /*07f0*/  IMAD.WIDE.U32 R12, R10, UR4, RZ ;  /* 0x000000040a0c7c25 */ /* 0x001fc8000f8e00ff */
[----:B------:R-:W-:Y:S01]  /*0800*/  IMAD R13, R10, UR5, R13 ;  /* 0x000000050a0d7c24 */ /* 0x000fe2000f8e020d */
[----:B------:R-:W-:-:S03]  /*0810*/  IADD3 R15, P0, PT, RZ, -R12, RZ ;  /* 0x8000000cff0f7210 */ /* 0x000fc60007f1e0ff */
[----:B------:R-:W-:Y:S02]  /*0820*/  IMAD R13, R11, UR4, R13 ;  /* 0x000000040b0d7c24 */ /* 0x000fe4000f8e020d */
[----:B------:R-:W-:-:S04]  /*0830*/  IMAD.HI.U32 R12, R10, R15, RZ ;  /* 0x0000000f0a0c7227 */ /* 0x000fc800078e00ff */
[----:B------:R-:W-:Y:S01]  /*0840*/  IMAD.X R17, RZ, RZ, ~R13, P0 ;  /* 0x000000ffff117224 */ /* 0x000fe200000e0e0d */
[----:B------:R-:W-:-:S03]  /*0850*/  MOV R13, R10 ;  /* 0x0000000a000d7202 */ /* 0x000fc60000000f00 */
[-C--:B------:R-:W-:Y:S02]  /*0860*/  IMAD R19, R11, R17.reuse, RZ ;  /* 0x000000110b137224 */ /* 0x080fe400078e02ff */
[----:B------:R-:W-:-:S04]  /*0870*/  IMAD.WIDE.U32 R12, P0, R10, R17, R12 ;  /* 0x000000110a0c7225 */ /* 0x000fc8000780000c */
[----:B------:R-:W-:-:S04]  /*0880*/  IMAD.HI.U32 R17, R11, R17, RZ ;  /* 0x000000110b117227 */ /* 0x000fc800078e00ff */
[----:B------:R-:W-:-:S05]  /*0890*/  IMAD.HI.U32 R12, P1, R11, R15, R12 ;  /* 0x0000000f0b0c7227 */ /* 0x000fca000782000c */
[----:B------:R-:W-:Y:S01]  /*08a0*/  IADD3 R13, P2, PT, R19, R12, RZ ;  /* 0x0000000c130d7210 */ /* 0x000fe20007f5e0ff */
[----:B------:R-:W-:-:S04]  /*08b0*/  IMAD.X R12, R17, 0x1, R11, P0 ;  /* 0x00000001110c7824 */ /* 0x000fc800000e060b */
[----:B------:R-:W-:Y:S01]  /*08c0*/  IMAD.WIDE.U32 R10, R13, UR4, RZ ;  /* 0x000000040d0a7c25 */ /* 0x000fe2000f8e00ff */
[----:B------:R-:W-:-:S03]  /*08d0*/  IADD3.X R15, PT, PT, RZ, RZ, R12, P2, P1 ;  /* 0x000000ffff0f7210 */ /* 0x000fc600017e240c */
[----:B------:R-:W-:Y:S01]  /*08e0*/  IMAD R12, R13, UR5, R11 ;  /* 0x000000050d0c7c24 */ /* 0x000fe2000f8e020b */
[----:B------:R-:W-:-:S03]  /*08f0*/  IADD3 R11, P0, PT, RZ, -R10, RZ ;  /* 0x8000000aff0b7210 */ /* 0x000fc60007f1e0ff */
[----:B------:R-:W-:Y:S02]  /*0900*/  IMAD R10, R15, UR4, R12 ;  /* 0x000000040f0a7c24 */ /* 0x000fe4000f8e020c */
[----:B------:R-:W-:-:S03]  /*0910*/  IMAD.HI.U32 R12, R13, R11, RZ ;  /* 0x0000000b0d0c7227 */ /* 0x000fc600078e00ff */
[----:B------:R-:W-:-:S05]  /*0920*/  IADD3.X R10, PT, PT, RZ, ~R10, RZ, P0, !PT ;  /* 0x8000000aff0a7210 */ /* 0x000fca00007fe4ff */
[----:B------:R-:W-:-:S04]  /*0930*/  IMAD.WIDE.U32 R12, P0, R13, R10, R12 ;  /* 0x0000000a0d0c7225 */ /* 0x000fc8000780000c */
[C---:B------:R-:W-:Y:S02]  /*0940*/  IMAD R14, R15.reuse, R10, RZ ;  /* 0x0000000a0f0e7224 */ /* 0x040fe400078e02ff */
[----:B------:R-:W-:-:S04]  /*0950*/  IMAD.HI.U32 R13, P1, R15, R11, R12 ;  /* 0x0000000b0f0d7227 */ /* 0x000fc8000782000c */
[----:B------:R-:W-:Y:S02]  /*0960*/  HFMA2 R11, -RZ, RZ, 0, 0 ;  /* 0x00000000ff0b7431 */ /* 0x000fe400000001ff */
[----:B------:R-:W-:Y:S01]  /*0970*/  IMAD.HI.U32 R10, R15, R10, RZ ;  /* 0x0000000a0f0a7227 */ /* 0x000fe200078e00ff */
[----:B------:R-:W-:-:S03]  /*0980*/  IADD3 R13, P2, PT, R14, R13, RZ ;  /* 0x0000000d0e0d7210 */ /* 0x000fc60007f5e0ff */
[----:B------:R-:W-:Y:S02]  /*0990*/  IMAD.X R15, R10, 0x1, R15, P0 ;  /* 0x000000010a0f7824 */ /* 0x000fe400000e060f */
[----:B------:R-:W-:-:S03]  /*09a0*/  IMAD.HI.U32 R10, R13, R9, RZ ;  /* 0x000000090d0a7227 */ /* 0x000fc600078e00ff */
[----:B------:R-:W-:Y:S01]  /*09b0*/  IADD3.X R15, PT, PT, RZ, RZ, R15, P2, P1 ;  /* 0x000000ffff0f7210 */ /* 0x000fe200017e240f */
[----:B------:R-:W-:-:S04]  /*09c0*/  IMAD.WIDE.U32 R10, R13, R0, R10 ;  /* 0x000000000d0a7225 */ /* 0x000fc800078e000a */
[C---:B------:R-:W-:Y:S02]  /*09d0*/  IMAD R13, R15.reuse, R0, RZ ;  /* 0x000000000f0d7224 */ /* 0x040fe400078e02ff */
[----:B------:R-:W-:-:S04]  /*09e0*/  IMAD.HI.U32 R10, P0, R15, R9, R10 ;  /* 0x000000090f0a7227 */ /* 0x000fc8000780000a */
[----:B------:R-:W-:Y:S01]  /*09f0*/  IMAD.HI.U32 R12, R15, R0, RZ ;  /* 0x000000000f0c7227 */ /* 0x000fe200078e00ff */
[----:B------:R-:W-:-:S03]  /*0a00*/  IADD3 R13, P1, PT, R13, R10, RZ ;  /* 0x0000000a0d0d7210 */ /* 0x000fc60007f3e0ff */
[----:B------:R-:W-:Y:S02]  /*0a10*/  IMAD.X R12, RZ, RZ, R12, P0 ;  /* 0x000000ffff0c7224 */ /* 0x000fe400000e060c */
[----:B------:R-:W-:-:S03]  /*0a20*/  IMAD.WIDE.U32 R10, R13, UR4, RZ ;  /* 0x000000040d0a7c25 */ /* 0x000fc6000f8e00ff */
[----:B------:R-:W-:Y:S01]  /*0a30*/  IADD3.X R12, PT, PT, RZ, R12, RZ, P1, !PT ;  /* 0x0000000cff0c7210 */ /* 0x000fe20000ffe4ff */
[----:B------:R-:W-:Y:S01]  /*0a40*/  IMAD R11, R13, UR5, R11 ;  /* 0x000000050d0b7c24 */ /* 0x000fe2000f8e020b */
[----:B------:R-:W-:-:S03]  /*0a50*/  IADD3 R15, P1, PT, -R10, R9, RZ ;  /* 0x000000090a0f7210 */ /* 0x000fc60007f3e1ff */
[----:B------:R-:W-:Y:S01]  /*0a60*/  IMAD R11, R12, UR4, R11 ;  /* 0x000000040c0b7c24 */ /* 0x000fe2000f8e020b */
[C---:B------:R-:W-:Y:S02]  /*0a70*/  ISETP.GE.U32.AND P0, PT, R15.reuse, UR4, PT ;  /* 0x000000040f007c0c */ /* 0x040fe4000bf06070 */
[----:B------:R-:W-:Y:S02]  /*0a80*/  IADD3 R10, P2, PT, R15, -UR4, RZ ;  /* 0x800000040f0a7c10 */ /* 0x000fe4000ff5e0ff */
[----:B------:R-:W-:Y:S02]  /*0a90*/  IADD3.X R14, PT, PT, ~R11, R0, RZ, P1, !PT ;  /* 0x000000000b0e7210 */ /* 0x000fe40000ffe5ff */
[----:B------:R-:W-:Y:S02]  /*0aa0*/  IADD3 R0, P1, PT, R13, 0x1, RZ ;  /* 0x000000010d007810 */ /* 0x000fe40007f3e0ff */
[C---:B------:R-:W-:Y:S02]  /*0ab0*/  ISETP.GE.U32.AND.EX P0, PT, R14.reuse, UR5, PT, P0 ;  /* 0x000000050e007c0c */ /* 0x040fe4000bf06100 */
[----:B------:R-:W-:Y:S01]  /*0ac0*/  IADD3.X R11, PT, PT, R14, ~UR5, RZ, P2, !PT ;  /* 0x800000050e0b7c10 */ /* 0x000fe200097fe4ff */
[----:B------:R-:W-:Y:S01]  /*0ad0*/  IMAD.X R9, RZ, RZ, R12, P1 ;  /* 0x000000ffff097224 */ /* 0x000fe200008e060c */
[----:B------:R-:W-:-:S02]  /*0ae0*/  SEL R10, R10, R15, P0 ;  /* 0x0000000f0a0a7207 */ /* 0x000fc40000000000 */
[----:B------:R-:W-:Y:S02]  /*0af0*/  SEL R13, R0, R13, P0 ;  /* 0x0000000d000d7207 */ /* 0x000fe40000000000 */
[----:B------:R-:W-:Y:S02]  /*0b00*/  SEL R11, R11, R14, P0 ;  /* 0x0000000e0b0b7207 */ /* 0x000fe40000000000 */
[----:B------:R-:W-:Y:S02]  /*0b10*/  SEL R12, R9, R12, P0 ;  /* 0x0000000c090c7207 */ /* 0x000fe40000000000 */
[----:B------:R-:W-:Y:S02]  /*0b20*/  ISETP.GE.U32.AND P0, PT, R10, UR4, PT ;  /* 0x000000040a007c0c */ /* 0x000fe4000bf06070 */
[----:B------:R-:W-:Y:S02]  /*0b30*/  IADD3 R0, P2, PT, R13, 0x1, RZ ;  /* 0x000000010d007810 */ /* 0x000fe40007f5e0ff */
[----:B------:R-:W-:-:S02]  /*0b40*/  ISETP.GE.U32.AND.EX P0, PT, R11, UR5, PT, P0 ;  /* 0x000000050b007c0c */ /* 0x000fc4000bf06100 */
[----:B------:R-:W-:Y:S02]  /*0b50*/  ISETP.NE.U32.AND P1, PT, RZ, UR4, PT ;  /* 0x00000004ff007c0c */ /* 0x000fe4000bf25070 */
[-C--:B------:R-:W-:Y:S02]  /*0b60*/  IADD3.X R11, PT, PT, RZ, R12.reuse, RZ, P2, !PT ;  /* 0x0000000cff0b7210 */ /* 0x080fe400017fe4ff */
[----:B------:R-:W-:Y:S02]  /*0b70*/  MOV R9, 0x0 ;  /* 0x0000000000097802 */ /* 0x000fe40000000f00 */
[----:B------:R-:W-:Y:S02]  /*0b80*/  ISETP.NE.AND.EX P1, PT, RZ, UR5, PT, P1 ;  /* 0x00000005ff007c0c */ /* 0x000fe4000bf25310 */
[----:B------:R-:W-:Y:S02]  /*0b90*/  SEL R0, R0, R13, P0 ;  /* 0x0000000d00007207 */ /* 0x000fe40000000000 */
[----:B------:R-:W-:-:S02]  /*0ba0*/  SEL R11, R11, R12, P0 ;  /* 0x0000000c0b0b7207 */ /* 0x000fc40000000000 */
[----:B------:R-:W-:Y:S02]  /*0bb0*/  SEL R0, R0, 0xffffffff, P1 ;  /* 0xffffffff00007807 */ /* 0x000fe40000800000 */
[----:B------:R-:W-:Y:S01]  /*0bc0*/  SEL R11, R11, 0xffffffff, P1 ;  /* 0xffffffff0b0b7807 */ /* 0x000fe20000800000 */
[----:B------:R-:W-:Y:S06]  /*0bd0*/  RET.REL.NODEC R8 `(_ZN8pygpukit3ops2nn25transpose_021_bf16_kernelEPK13__nv_bfloat16PS2_mmm) ;  /* 0xfffffff408087950 */ /* 0x000fec0003c3ffff */
.L_x_8:
        /* <DEDUP_REMOVED lines=10> */
.L_x_53:


//--------------------- .text._ZN8pygpukit3ops2nn24transpose_021_f16_kernelEPK6__halfPS2_mmm --------------------------
	.section	.text._ZN8pygpukit3ops2nn24transpose_021_f16_kernelEPK6__halfPS2_mmm,"ax",@progbits
	.align	128
        .global         _ZN8pygpukit3ops2nn24transpose_021_f16_kernelEPK6__halfPS2_mmm
        .type           _ZN8pygpukit3ops2nn24transpose_021_f16_kernelEPK6__halfPS2_mmm,@function
        .size           _ZN8pygpukit3ops2nn24transpose_021_f16_kernelEPK6__halfPS2_mmm,(.L_x_54 - _ZN8pygpukit3ops2nn24transpose_021_f16_kernelEPK6__halfPS2_mmm)
        .other          _ZN8pygpukit3ops2nn24transpose_021_f16_kernelEPK6__halfPS2_mmm,@"STO_CUDA_ENTRY STV_DEFAULT"
_ZN8pygpukit3ops2nn24transpose_021_f16_kernelEPK6__halfPS2_mmm:
.text._ZN8pygpukit3ops2nn24transpose_021_f16_kernelEPK6__halfPS2_mmm:
        /* <DEDUP_REMOVED lines=44> */
.L_x_9:
[----:B------:R-:W-:Y:S01]  /*02c0*/  IMAD.MOV.U32 R9, RZ, RZ, R2 ;  /* 0x000000ffff097224 */ /* 0x000fe200078e0002 */
[----:B------:R-:W-:Y:S01]  /*02d0*/  MOV R0, RZ ;  /* 0x000000ff00007202 */ /* 0x000fe20000000f00 */
[----:B------:R-:W0:Y:S01]  /*02e0*/  LDCU.64 UR4, c[0x0][0x3a0] ;  /* 0x00007400ff0477ac */ /* 0x000e220008000a00 */
[----:B------:R-:W-:-:S07]  /*02f0*/  MOV R8, 0x310 ;  /* 0x0000031000087802 */ /* 0x000fce0000000f00 */
[----:B0-----:R-:W-:Y:S05]  /*0300*/  CALL.REL.NOINC `($__internal_1_$__cuda_sm20_div_u64) ;  /* 0x0000000400287944 */ /* 0x001fea0003c00000 */
        /* <DEDUP_REMOVED lines=10> */
.L_x_10:
        /* <DEDUP_REMOVED lines=29> */
.L_x_11:
[----:B------:R-:W-:Y:S01]  /*0580*/  IMAD.MOV.U32 R9, RZ, RZ, R4 ;  /* 0x000000ffff097224 */ /* 0x000fe200078e0004 */
[----:B------:R-:W-:Y:S01]  /*0590*/  MOV R0, R5 ;  /* 0x0000000500007202 */ /* 0x000fe20000000f00 */
[----:B------:R-:W0:Y:S01]  /*05a0*/  LDCU.64 UR4, c[0x0][0x398] ;  /* 0x00007300ff0477ac */ /* 0x000e220008000a00 */
[----:B------:R-:W-:-:S07]  /*05b0*/  MOV R8, 0x5d0 ;  /* 0x000005d000087802 */ /* 0x000fce0000000f00 */
[----:B0-----:R-:W-:Y:S05]  /*05c0*/  CALL.REL.NOINC `($__internal_1_$__cuda_sm20_div_u64) ;  /* 0x0000000000787944 */ /* 0x001fea0003c00000 */
        /* <DEDUP_REMOVED lines=10> */
.L_x_12:
        /* <DEDUP_REMOVED lines=20> */
        .weak           $__internal_1_$__cuda_sm20_div_u64
        .type           $__internal_1_$__cuda_sm20_div_u64,@function
        .size           $__internal_1_$__cuda_sm20_div_u64,(.L_x_54 - $__internal_1_$__cuda_sm20_div_u64)
$__internal_1_$__cuda_sm20_div_u64:
        /* <DEDUP_REMOVED lines=66> */
[----:B------:R-:W-:Y:S06]  /*0bd0*/  RET.REL.NODEC R8 `(_ZN8pygpukit3ops2nn24transpose_021_f16_kernelEPK6__halfPS2_mmm) ;  /* 0xfffffff408087950 */ /* 0x000fec0003c3ffff */
.L_x_13:
        /* <DEDUP_REMOVED lines=10> */
.L_x_54:


//--------------------- .text._ZN8pygpukit3ops2nn24transpose_021_f32_kernelEPKfPfmmm --------------------------
	.section	.text._ZN8pygpukit3ops2nn24transpose_021_f32_kernelEPKfPfmmm,"ax",@progbits
	.align	128
        .global         _ZN8pygpukit3ops2nn24transpose_021_f32_kernelEPKfPfmmm
        .type           _ZN8pygpukit3ops2nn24transpose_021_f32_kernelEPKfPfmmm,@function
        .size           _ZN8pygpukit3ops2nn24transpose_021_f32_kernelEPKfPfmmm,(.L_x_55 - _ZN8pygpukit3ops2nn24transpose_021_f32_kernelEPKfPfmmm)
        .other          _ZN8pygpukit3ops2nn24transpose_021_f32_kernelEPKfPfmmm,@"STO_CUDA_ENTRY STV_DEFAULT"
_ZN8pygpukit3ops2nn24transpose_021_f32_kernelEPKfPfmmm:
.text._ZN8pygpukit3ops2nn24transpose_021_f32_kernelEPKfPfmmm:
        /* <DEDUP_REMOVED lines=44> */
.L_x_14:
[----:B------:R-:W-:Y:S01]  /*02c0*/  IMAD.MOV.U32 R9, RZ, RZ, R2 ;  /* 0x000000ffff097224 */ /* 0x000fe200078e0002 */
[----:B------:R-:W-:Y:S01]  /*02d0*/  MOV R0, RZ ;  /* 0x000000ff00007202 */ /* 0x000fe20000000f00 */
[----:B------:R-:W0:Y:S01]  /*02e0*/  LDCU.64 UR4, c[0x0][0x3a0] ;  /* 0x00007400ff0477ac */ /* 0x000e220008000a00 */
[----:B------:R-:W-:-:S07]  /*02f0*/  MOV R8, 0x310 ;  /* 0x0000031000087802 */ /* 0x000fce0000000f00 */
[----:B0-----:R-:W-:Y:S05]  /*0300*/  CALL.REL.NOINC `($__internal_2_$__cuda_sm20_div_u64) ;  /* 0x0000000400287944 */ /* 0x001fea0003c00000 */
        /* <DEDUP_REMOVED lines=10> */
.L_x_15:
        /* <DEDUP_REMOVED lines=29> */
.L_x_16:
[----:B------:R-:W-:Y:S01]  /*0580*/  IMAD.MOV.U32 R9, RZ, RZ, R4 ;  /* 0x000000ffff097224 */ /* 0x000fe200078e0004 */
[----:B------:R-:W-:Y:S01]  /*0590*/  MOV R0, R5 ;  /* 0x0000000500007202 */ /* 0x000fe20000000f00 */
[----:B------:R-:W0:Y:S01]  /*05a0*/  LDCU.64 UR4, c[0x0][0x398] ;  /* 0x00007300ff0477ac */ /* 0x000e220008000a00 */
[----:B------:R-:W-:-:S07]  /*05b0*/  MOV R8, 0x5d0 ;  /* 0x000005d000087802 */ /* 0x000fce0000000f00 */
[----:B0-----:R-:W-:Y:S05]  /*05c0*/  CALL.REL.NOINC `($__internal_2_$__cuda_sm20_div_u64) ;  /* 0x0000000000787944 */ /* 0x001fea0003c00000 */
        /* <DEDUP_REMOVED lines=10> */
.L_x_17:
[----:B------:R-:W0:Y:S01]  /*0670*/  LDCU.128 UR8, c[0x0][0x380] ;  /* 0x00007000ff0877ac */ /* 0x000e220008000c00 */
[----:B------:R-:W1:Y:S01]  /*0680*/  LDCU.64 UR4, c[0x0][0x390] ;  /* 0x00007200ff0477ac */ /* 0x000e620008000a00 */
[----:B0-----:R-:W-:-:S04]  /*0690*/  LEA R8, P0, R2, UR8, 0x2 ;  /* 0x0000000802087c11 */ /* 0x001fc8000f8010ff */
[----:B------:R-:W-:Y:S01]  /*06a0*/  LEA.HI.X R9, R2, UR9, RZ, 0x2, P0 ;  /* 0x0000000902097c11 */ /* 0x000fe200080f14ff */
[----:B------:R-:W0:Y:S05]  /*06b0*/  LDCU.64 UR8, c[0x0][0x3a0] ;  /* 0x00007400ff0877ac */ /* 0x000e2a0008000a00 */
[----:B------:R-:W2:Y:S01]  /*06c0*/  LDG.E.CONSTANT R9, desc[UR6][R8.64] ;  /* 0x0000000608097981 */ /* 0x000ea2000c1e9900 */
        /* <DEDUP_REMOVED lines=12> */
[----:B--2---:R-:W-:Y:S01]  /*0790*/  STG.E desc[UR6][R2.64], R9 ;  /* 0x0000000902007986 */ /* 0x004fe2000c101906 */
[----:B------:R-:W-:Y:S05]  /*07a0*/  EXIT ;  /* 0x000000000000794d */ /* 0x000fea0003800000 */
        .weak           $__internal_2_$__cuda_sm20_div_u64
        .type           $__internal_2_$__cuda_sm20_div_u64,@function
        .size           $__internal_2_$__cuda_sm20_div_u64,(.L_x_55 - $__internal_2_$__cuda_sm20_div_u64)
$__internal_2_$__cuda_sm20_div_u64:
        /* <DEDUP_REMOVED lines=66> */
[----:B------:R-:W-:Y:S06]  /*0bd0*/  RET.REL.NODEC R8 `(_ZN8pygpukit3ops2nn24transpose_021_f32_kernelEPKfPfmmm) ;  /* 0xfffffff408087950 */ /* 0x000fec0003c3ffff */
.L_x_18:
        /* <DEDUP_REMOVED lines=10> */
.L_x_55:


//--------------------- .text._ZN8pygpukit3ops2nn35repeat_interleave_axis1_bf16_kernelEPK13__nv_bfloat16PS2_mmmm --------------------------
	.section	.text._ZN8pygpukit3ops2nn35repeat_interleave_axis1_bf16_kernelEPK13__nv_bfloat16PS2_mmmm,"ax",@progbits
	.align	128
        .global         _ZN8pygpukit3ops2nn35repeat_interleave_axis1_bf16_kernelEPK13__nv_bfloat16PS2_mmmm
        .type           _ZN8pygpukit3ops2nn35repeat_interleave_axis1_bf16_kernelEPK13__nv_bfloat16PS2_mmmm,@function
        .size           _ZN8pygpukit3ops2nn35repeat_interleave_axis1_bf16_kernelEPK13__nv_bfloat16PS2_mmmm,(.L_x_56 - _ZN8pygpukit3ops2nn35repeat_interleave_axis1_bf16_kernelEPK13__nv_bfloat16PS2_mmmm)
        .other          _ZN8pygpukit3ops2nn35repeat_interleave_axis1_bf16_kernelEPK13__nv_bfloat16PS2_mmmm,@"STO_CUDA_ENTRY STV_DEFAULT"
_ZN8pygpukit3ops2nn35repeat_interleave_axis1_bf16_kernelEPK13__nv_bfloat16PS2_mmmm:
.text._ZN8pygpukit3ops2nn35repeat_interleave_axis1_bf16_kernelEPK13__nv_bfloat16PS2_mmmm:
[----:B------:R-:W-:Y:S01]  /*0000*/  LDC R1, c[0x0][0x37c] ;  /* 0x0000df00ff017b82 */ /* 0x000fe20000000800 */
[----:B------:R-:W0:Y:S01]  /*0010*/  LDCU.128 UR8, c[0x0][0x390] ;  /* 0x00007200ff0877ac */ /* 0x000e220008000c00 */
[----:B------:R-:W1:Y:S06]  /*0020*/  S2R R3, SR_TID.X ;  /* 0x0000000000037919 */ /* 0x000e6c0000002100 */
[----:B------:R-:W1:Y:S01]  /*0030*/  LDC R2, c[0x0][0x360] ;  /* 0x0000d800ff027b82 */ /* 0x000e620000000800 */
[----:B------:R-:W2:Y:S01]  /*0040*/  LDCU.128 UR12, c[0x0][0x3a0] ;  /* 0x00007400ff0c77ac */ /* 0x000ea20008000c00 */
[----:B0-----:R-:W-:-:S02]  /*0050*/  UIMAD UR6, UR11, UR8, URZ ;  /* 0x000000080b0672a4 */ /* 0x001fc4000f8e02ff */
[----:B------:R-:W-:-:S04]  /*0060*/  UIMAD.WIDE.U32 UR4, UR10, UR8, URZ ;  /* 0x000000080a0472a5 */ /* 0x000fc8000f8e00ff */
[----:B------:R-:W1:Y:S01]  /*0070*/  S2UR UR8, SR_CTAID.X ;  /* 0x00000000000879c3 */ /* 0x000e620000002500 */
[----:B------:R-:W-:-:S04]  /*0080*/  UIMAD UR6, UR10, UR9, UR6 ;  /* 0x000000090a0672a4 */ /* 0x000fc8000f8e0206 */
[----:B------:R-:W-:Y:S02]  /*0090*/  UIADD3 UR5, UPT, UPT, UR5, UR6, URZ ;  /* 0x0000000605057290 */ /* 0x000fe4000fffe0ff */
[----:B--2---:R-:W-:Y:S02]  /*00a0*/  UIMAD.WIDE.U32 UR6, UR4, UR12, URZ ;  /* 0x0000000c040672a5 */ /* 0x004fe4000f8e00ff */
[----:B------:R-:W-:-:S04]  /*00b0*/  UIMAD UR5, UR5, UR12, URZ ;  /* 0x0000000c050572a4 */ /* 0x000fc8000f8e02ff */
[----:B------:R-:W-:-:S04]  /*00c0*/  UIMAD UR4, UR4, UR13, UR5 ;  /* 0x0000000d040472a4 */ /* 0x000fc8000f8e0205 */
[----:B------:R-:W-:-:S04]  /*00d0*/  UIADD3 UR4, UPT, UPT, UR7, UR4, URZ ;  /* 0x0000000407047290 */ /* 0x000fc8000fffe0ff */
[----:B------:R-:W-:Y:S02]  /*00e0*/  UIMAD UR7, UR4, UR14, URZ ;  /* 0x0000000e040772a4 */ /* 0x000fe4000f8e02ff */
[----:B------:R-:W-:Y:S01]  /*00f0*/  UIMAD.WIDE.U32 UR4, UR6, UR14, URZ ;  /* 0x0000000e060472a5 */ /* 0x000fe2000f8e00ff */
[----:B-1----:R-:W-:Y:S01]  /*0100*/  IMAD R2, R2, UR8, R3 ;  /* 0x0000000802027c24 */ /* 0x002fe2000f8e0203 */
[----:B------:R-:W-:-:S04]  /*0110*/  UIMAD UR7, UR6, UR15, UR7 ;  /* 0x0000000f060772a4 */ /* 0x000fc8000f8e0207 */
[----:B------:R-:W-:Y:S01]  /*0120*/  UIADD3 UR5, UPT, UPT, UR5, UR7, URZ ;  /* 0x0000000705057290 */ /* 0x000fe2000fffe0ff */
[----:B------:R-:W-:-:S05]  /*0130*/  ISETP.LT.U32.AND P0, PT, R2, UR4, PT ;  /* 0x0000000402007c0c */ /* 0x000fca000bf01070 */
        /* <DEDUP_REMOVED lines=28> */
.L_x_19:
[----:B------:R-:W0:Y:S01]  /*0300*/  LDCU.64 UR4, c[0x0][0x3a0] ;  /* 0x00007400ff0477ac */ /* 0x000e220008000a00 */
[----:B------:R-:W-:Y:S01]  /*0310*/  IMAD.MOV.U32 R12, RZ, RZ, R2 ;  /* 0x000000ffff0c7224 */ /* 0x000fe200078e0002 */
[----:B------:R-:W-:Y:S02]  /*0320*/  MOV R13, RZ ;  /* 0x000000ff000d7202 */ /* 0x000fe40000000f00 */
[----:B------:R-:W-:Y:S02]  /*0330*/  MOV R6, 0x370 ;  /* 0x0000037000067802 */ /* 0x000fe40000000f00 */
[----:B0-----:R-:W-:Y:S01]  /*0340*/  MOV R10, UR4 ;  /* 0x00000004000a7c02 */ /* 0x001fe20008000f00 */
[----:B------:R-:W-:-:S07]  /*0350*/  IMAD.U32 R11, RZ, RZ, UR5 ;  /* 0x00000005ff0b7e24 */ /* 0x000fce000f8e00ff */
[----:B------:R-:W-:Y:S05]  /*0360*/  CALL.REL.NOINC `($__internal_3_$__cuda_sm20_div_u64) ;  /* 0x0000000400bc7944 */ /* 0x000fea0003c00000 */
[----:B------:R-:W0:Y:S01]  /*0370*/  LDCU.64 UR4, c[0x0][0x3a0] ;  /* 0x00007400ff0477ac */ /* 0x000e220008000a00 */
[----:B------:R-:W-:Y:S01]  /*0380*/  IADD3 R7, P0, PT, RZ, -R8, RZ ;  /* 0x80000008ff077210 */ /* 0x000fe20007f1e0ff */
[----:B------:R-:W-:-:S04]  /*0390*/  HFMA2 R3, -RZ, RZ, 0, 0 ;  /* 0x00000000ff037431 */ /* 0x000fc800000001ff */
[----:B------:R-:W-:-:S04]  /*03a0*/  IMAD.X R0, RZ, RZ, ~R9, P0 ;  /* 0x000000ffff007224 */ /* 0x000fc800000e0e09 */
[----:B0-----:R-:W-:Y:S02]  /*03b0*/  IMAD R0, R0, UR4, RZ ;  /* 0x0000000400007c24 */ /* 0x001fe4000f8e02ff */
[----:B------:R-:W-:-:S04]  /*03c0*/  IMAD.WIDE.U32 R4, R7, UR4, R2 ;  /* 0x0000000407047c25 */ /* 0x000fc8000f8e0002 */
[----:B------:R-:W-:Y:S02]  /*03d0*/  IMAD R7, R7, UR5, R0 ;  /* 0x0000000507077c24 */ /* 0x000fe4000f8e0200 */
[----:B------:R-:W-:Y:S02]  /*03e0*/  IMAD.MOV.U32 R0, RZ, RZ, R4 ;  /* 0x000000ffff007224 */ /* 0x000fe400078e0004 */
[----:B------:R-:W-:Y:S01]  /*03f0*/  IMAD.MOV.U32 R4, RZ, RZ, R8 ;  /* 0x000000ffff047224 */ /* 0x000fe200078e0008 */
[----:B------:R-:W-:Y:S02]  /*0400*/  IADD3 R7, PT, PT, R5, R7, RZ ;  /* 0x0000000705077210 */ /* 0x000fe40007ffe0ff */
[----:B------:R-:W-:-:S07]  /*0410*/  MOV R5, R9 ;  /* 0x0000000900057202 */ /* 0x000fce0000000f00 */
.L_x_20:
[----:B------:R-:W0:Y:S01]  /*0420*/  LDCU.64 UR8, c[0x0][0x3a8] ;  /* 0x00007500ff0877ac */ /* 0x000e220008000a00 */
[----:B------:R-:W0:Y:S02]  /*0430*/  LDCU.64 UR10, c[0x0][0x398] ;  /* 0x00007300ff0a77ac */ /* 0x000e240008000a00 */
[----:B0-----:R-:W-:Y:S02]  /*0440*/  UIMAD UR6, UR9, UR10, URZ ;  /* 0x0000000a090672a4 */ /* 0x001fe4000f8e02ff */
[----:B------:R-:W-:Y:S02]  /*0450*/  UIMAD.WIDE.U32 UR4, UR8, UR10, URZ ;  /* 0x0000000a080472a5 */ /* 0x000fe4000f8e00ff */
[----:B------:R-:W-:-:S04]  /*0460*/  UIMAD UR6, UR11, UR8, UR6 ;  /* 0x000000080b0672a4 */ /* 0x000fc8000f8e0206 */
[----:B------:R-:W-:-:S04]  /*0470*/  UIADD3 UR6, UPT, UPT, UR5, UR6, URZ ;  /* 0x0000000605067290 */ /* 0x000fc8000fffe0ff */
[----:B------:R-:W-:-:S09]  /*0480*/  UISETP.NE.U32.AND UP0, UPT, UR6, URZ, UPT ;  /* 0x000000ff0600728c */ /* 0x000fd2000bf05070 */
[----:B------:R-:W-:Y:S05]  /*0490*/  BRA.U UP0, `(.L_x_21) ;  /* 0x0000000100607547 */ /* 0x000fea000b800000 */
[----:B------:R-:W0:Y:S01]  /*04a0*/  I2F.U32.RP R5, UR4 ;  /* 0x0000000400057d06 */ /* 0x000e220008209000 */
[----:B------:R-:W-:Y:S01]  /*04b0*/  ISETP.NE.U32.AND P2, PT, RZ, UR4, PT ;  /* 0x00000004ff007c0c */ /* 0x000fe2000bf45070 */
[----:B------:R-:W-:-:S06]  /*04c0*/  IMAD.MOV.U32 R13, RZ, RZ, RZ ;  /* 0x000000ffff0d7224 */ /* 0x000fcc00078e00ff */
[----:B0-----:R-:W0:Y:S02]  /*04d0*/  MUFU.RCP R5, R5 ;  /* 0x0000000500057308 */ /* 0x001e240000001000 */
[----:B0-----:R-:W-:-:S06]  /*04e0*/  VIADD R8, R5, 0xffffffe ;  /* 0x0ffffffe05087836 */ /* 0x001fcc0000000000 */
[----:B------:R0:W1:Y:S02]  /*04f0*/  F2I.FTZ.U32.TRUNC.NTZ R9, R8 ;  /* 0x0000000800097305 */ /* 0x000064000021f000 */
[----:B0-----:R-:W-:Y:S01]  /*0500*/  IMAD.MOV.U32 R8, RZ, RZ, RZ ;  /* 0x000000ffff087224 */ /* 0x001fe200078e00ff */
[----:B-1----:R-:W-:-:S05]  /*0510*/  IADD3 R11, PT, PT, RZ, -R9, RZ ;  /* 0x80000009ff0b7210 */ /* 0x002fca0007ffe0ff */
[----:B------:R-:W-:-:S04]  /*0520*/  IMAD R11, R11, UR4, RZ ;  /* 0x000000040b0b7c24 */ /* 0x000fc8000f8e02ff */
[----:B------:R-:W-:-:S06]  /*0530*/  IMAD.HI.U32 R9, R9, R11, R8 ;  /* 0x0000000b09097227 */ /* 0x000fcc00078e0008 */
        /* <DEDUP_REMOVED lines=10> */
[----:B------:R-:W-:Y:S01]  /*05e0*/  IMAD R12, R5, UR4, R4 ;  /* 0x00000004050c7c24 */ /* 0x000fe2000f8e0204 */
[----:B------:R-:W-:Y:S01]  /*05f0*/  MOV R4, R9 ;  /* 0x0000000900047202 */ /* 0x000fe20000000f00 */
[----:B------:R-:W-:Y:S01]  /*0600*/  IMAD.MOV.U32 R5, RZ, RZ, RZ ;  /* 0x000000ffff057224 */ /* 0x000fe200078e00ff */
[----:B------:R-:W-:Y:S06]  /*0610*/  BRA `(.L_x_22) ;  /* 0x0000000000407947 */ /* 0x000fec0003800000 */
.L_x_21:
[----:B------:R-:W-:Y:S01]  /*0620*/  IMAD.U32 R11, RZ, RZ, UR5 ;  /* 0x00000005ff0b7e24 */ /* 0x000fe2000f8e00ff */
[----:B------:R-:W-:Y:S01]  /*0630*/  MOV R10, UR4 ;  /* 0x00000004000a7c02 */ /* 0x000fe20008000f00 */
[----:B------:R-:W-:Y:S01]  /*0640*/  IMAD.MOV.U32 R13, RZ, RZ, R5 ;  /* 0x000000ffff0d7224 */ /* 0x000fe200078e0005 */
[----:B------:R-:W-:Y:S02]  /*0650*/  MOV R12, R4 ;  /* 0x00000004000c7202 */ /* 0x000fe40000000f00 */
[----:B------:R-:W-:Y:S02]  /*0660*/  MOV R11, UR6 ;  /* 0x00000006000b7c02 */ /* 0x000fe40008000f00 */
[----:B------:R-:W-:-:S07]  /*0670*/  MOV R6, 0x690 ;  /* 0x0000069000067802 */ /* 0x000fce0000000f00 */
[----:B------:R-:W-:Y:S05]  /*0680*/  CALL.REL.NOINC `($__internal_3_$__cuda_sm20_div_u64) ;  /* 0x0000000000f47944 */ /* 0x000fea0003c00000 */
[----:B------:R-:W-:-:S05]  /*0690*/  IADD3 R13, P0, PT, RZ, -R8, RZ ;  /* 0x80000008ff0d7210 */ /* 0x000fca0007f1e0ff */
[----:B------:R-:W-:Y:S02]  /*06a0*/  IMAD.X R6, RZ, RZ, ~R9, P0 ;  /* 0x000000ffff067224 */ /* 0x000fe400000e0e09 */
[----:B------:R-:W-:-:S04]  /*06b0*/  IMAD.WIDE.U32 R4, R13, UR4, R4 ;  /* 0x000000040d047c25 */ /* 0x000fc8000f8e0004 */
[----:B------:R-:W-:Y:S01]  /*06c0*/  IMAD R6, R6, UR4, RZ ;  /* 0x0000000406067c24 */ /* 0x000fe2000f8e02ff */
[----:B------:R-:W-:Y:S02]  /*06d0*/  MOV R12, R4 ;  /* 0x00000004000c7202 */ /* 0x000fe40000000f00 */
[----:B------:R-:W-:Y:S01]  /*06e0*/  MOV R4, R8 ;  /* 0x0000000800047202 */ /* 0x000fe20000000f00 */
[----:B------:R-:W-:-:S04]  /*06f0*/  IMAD R13, R13, UR6, R6 ;  /* 0x000000060d0d7c24 */ /* 0x000fc8000f8e0206 */
[----:B------:R-:W-:Y:S02]  /*0700*/  IMAD.IADD R13, R5, 0x1, R13 ;  /* 0x00000001050d7824 */ /* 0x000fe400078e020d */
[----:B------:R-:W-:-:S07]  /*0710*/  IMAD.MOV.U32 R5, RZ, RZ, R9 ;  /* 0x000000ffff057224 */ /* 0x000fce00078e0009 */
.L_x_22:
[----:B------:R-:W0:Y:S01]  /*0720*/  LDCU UR6, c[0x0][0x3ac] ;  /* 0x00007580ff0677ac */ /* 0x000e220008000800 */
[----:B------:R-:W-:Y:S01]  /*0730*/  BSSY.RECONVERGENT B0, `(.L_x_23) ;  /* 0x000001f000007945 */ /* 0x000fe20003800200 */
[----:B------:R-:W1:Y:S01]  /*0740*/  LDCU.64 UR4, c[0x0][0x358] ;  /* 0x00006b00ff0477ac */ /* 0x000e620008000a00 */
[----:B0-----:R-:W-:-:S04]  /*0750*/  LOP3.LUT R6, R13, UR6, RZ, 0xfc, !PT ;  /* 0x000000060d067c12 */ /* 0x001fc8000f8efcff */
[----:B------:R-:W-:-:S13]  /*0760*/  ISETP.NE.U32.AND P0, PT, R6, RZ, PT ;  /* 0x000000ff0600720c */ /* 0x000fda0003f05070 */
[----:B-1----:R-:W-:Y:S05]  /*0770*/  @P0 BRA `(.L_x_24) ;  /* 0x0000000000540947 */ /* 0x002fea0003800000 */
[----:B------:R-:W0:Y:S02]  /*0780*/  LDCU UR6, c[0x0][0x3a8] ;  /* 0x00007500ff0677ac */ /* 0x000e240008000800 */
        /* <DEDUP_REMOVED lines=16> */
[----:B------:R-:W-:-:S12]  /*0890*/  IMAD.MOV.U32 R9, RZ, RZ, RZ ;  /* 0x000000ffff097224 */ /* 0x000fd800078e00ff */
[----:B------:R-:W-:Y:S02]  /*08a0*/  @P1 IADD3 R8, PT, PT, R8, 0x1, RZ ;  /* 0x0000000108081810 */ /* 0x000fe40007ffe0ff */
[----:B------:R-:W-:Y:S01]  /*08b0*/  @!P2 LOP3.LUT R8, RZ, UR6, RZ, 0x33, !PT ;  /* 0x00000006ff08ac12 */ /* 0x000fe2000f8e33ff */
[----:B------:R-:W-:Y:S06]  /*08c0*/  BRA `(.L_x_25) ;  /* 0x0000000000147947 */ /* 0x000fec0003800000 */
.L_x_24:
[----:B------:R-:W0:Y:S01]  /*08d0*/  LDCU.64 UR6, c[0x0][0x3a8] ;  /* 0x00007500ff0677ac */ /* 0x000e220008000a00 */
[----:B------:R-:W-:Y:S02]  /*08e0*/  MOV R6, 0x920 ;  /* 0x0000092000067802 */ /* 0x000fe40000000f00 */
[----:B0-----:R-:W-:Y:S01]  /*08f0*/  MOV R10, UR6 ;  /* 0x00000006000a7c02 */ /* 0x001fe20008000f00 */
[----:B------:R-:W-:-:S07]  /*0900*/  IMAD.U32 R11, RZ, RZ, UR7 ;  /* 0x00000007ff0b7e24 */ /* 0x000fce000f8e00ff */
[----:B------:R-:W-:Y:S05]  /*0910*/  CALL.REL.NOINC `($__internal_3_$__cuda_sm20_div_u64) ;  /* 0x0000000000507944 */ /* 0x000fea0003c00000 */
.L_x_25:
[----:B------:R-:W-:Y:S05]  /*0920*/  BSYNC.RECONVERGENT B0 ;  /* 0x0000000000007941 */ /* 0x000fea0003800200 */
.L_x_23:
[----:B------:R-:W0:Y:S01]  /*0930*/  LDCU.64 UR6, c[0x0][0x398] ;  /* 0x00007300ff0677ac */ /* 0x000e220008000a00 */
[----:B------:R-:W-:Y:S01]  /*0940*/  IMAD.MOV.U32 R6, RZ, RZ, R0 ;  /* 0x000000ffff067224 */ /* 0x000fe200078e0000 */
[----:B------:R-:W1:Y:S01]  /*0950*/  LDCU.64 UR12, c[0x0][0x3a0] ;  /* 0x00007400ff0c77ac */ /* 0x000e620008000a00 */
[----:B------:R-:W2:Y:S01]  /*0960*/  LDCU.128 UR8, c[0x0][0x380] ;  /* 0x00007000ff0877ac */ /* 0x000ea20008000c00 */
[----:B0-----:R-:W-:Y:S02]  /*0970*/  IMAD R3, R5, UR6, RZ ;  /* 0x0000000605037c24 */ /* 0x001fe4000f8e02ff */
[----:B------:R-:W-:-:S04]  /*0980*/  IMAD.WIDE.U32 R8, R4, UR6, R8 ;  /* 0x0000000604087c25 */ /* 0x000fc8000f8e0008 */
[----:B------:R-:W-:Y:S02]  /*0990*/  IMAD R3, R4, UR7, R3 ;  /* 0x0000000704037c24 */ /* 0x000fe4000f8e0203 */
[----:B-1----:R-:W-:-:S03]  /*09a0*/  IMAD.WIDE.U32 R4, R8, UR12, R6 ;  /* 0x0000000c08047c25 */ /* 0x002fc6000f8e0006 */
[----:B------:R-:W-:Y:S02]  /*09b0*/  IADD3 R3, PT, PT, R9, R3, RZ ;  /* 0x0000000309037210 */ /* 0x000fe40007ffe0ff */
[----:B--2---:R-:W-:-:S03]  /*09c0*/  LEA R6, P0, R4, UR8, 0x1 ;  /* 0x0000000804067c11 */ /* 0x004fc6000f8008ff */
[----:B------:R-:W-:-:S04]  /*09d0*/  IMAD R3, R3, UR12, RZ ;  /* 0x0000000c03037c24 */ /* 0x000fc8000f8e02ff */
[----:B------:R-:W-:-:S05]  /*09e0*/  IMAD R3, R8, UR13, R3 ;  /* 0x0000000d08037c24 */ /* 0x000fca000f8e0203 */
[----:B------:R-:W-:-:S04]  /*09f0*/  IADD3 R3, PT, PT, R5, R3, RZ ;  /* 0x0000000305037210 */ /* 0x000fc80007ffe0ff */
[----:B------:R-:W-:-:S06]  /*0a00*/  LEA.HI.X R7, R4, UR9, R3, 0x1, P0 ;  /* 0x0000000904077c11 */ /* 0x000fcc00080f0c03 */
[----:B------:R-:W2:Y:S01]  /*0a10*/  LDG.E.U16.CONSTANT R7, desc[UR4][R6.64] ;  /* 0x0000000406077981 */ /* 0x000ea2000c1e9500 */
[----:B------:R-:W-:-:S04]  /*0a20*/  LEA R4, P0, R2, UR10, 0x1 ;  /* 0x0000000a02047c11 */ /* 0x000fc8000f8008ff */
[----:B------:R-:W-:-:S05]  /*0a30*/  LEA.HI.X R5, R2, UR11, RZ, 0x1, P0 ;  /* 0x0000000b02057c11 */ /* 0x000fca00080f0cff */
[----:B--2---:R-:W-:Y:S01]  /*0a40*/  STG.E.U16 desc[UR4][R4.64], R7 ;  /* 0x0000000704007986 */ /* 0x004fe2000c101504 */
[----:B------:R-:W-:Y:S05]  /*0a50*/  EXIT ;  /* 0x000000000000794d */ /* 0x000fea0003800000 */
        .weak           $__internal_3_$__cuda_sm20_div_u64
        .type           $__internal_3_$__cuda_sm20_div_u64,@function
        .size           $__internal_3_$__cuda_sm20_div_u64,(.L_x_56 - $__internal_3_$__cuda_sm20_div_u64)
$__internal_3_$__cuda_sm20_div_u64:
[----:B------:R-:W0:Y:S08]  /*0a60*/  I2F.U64.RP R16, R10 ;  /* 0x0000000a00107312 */ /* 0x000e300000309000 */
[----:B0-----:R-:W0:Y:S02]  /*0a70*/  MUFU.RCP R16, R16 ;  /* 0x0000001000107308 */ /* 0x001e240000001000 */
[----:B0-----:R-:W-:-:S06]  /*0a80*/  VIADD R8, R16, 0x1ffffffe ;  /* 0x1ffffffe10087836 */ /* 0x001fcc0000000000 */
[----:B------:R-:W0:Y:S02]  /*0a90*/  F2I.U64.TRUNC R8, R8 ;  /* 0x0000000800087311 */ /* 0x000e24000020d800 */
[----:B0-----:R-:W-:-:S04]  /*0aa0*/  IMAD.WIDE.U32 R14, R8, R10, RZ ;  /* 0x0000000a080e7225 */ /* 0x001fc800078e00ff */
[----:B------:R-:W-:Y:S01]  /*0ab0*/  IMAD R15, R8, R11, R15 ;  /* 0x0000000b080f7224 */ /* 0x000fe200078e020f */
[----:B------:R-:W-:-:S03]  /*0ac0*/  IADD3 R17, P0, PT, RZ, -R14, RZ ;  /* 0x8000000eff117210 */ /* 0x000fc60007f1e0ff */
[----:B------:R-:W-:Y:S02]  /*0ad0*/  IMAD R15, R9, R10, R15 ;  /* 0x0000000a090f7224 */ /* 0x000fe400078e020f */
[----:B------:R-:W-:-:S03]  /*0ae0*/  IMAD.HI.U32 R14, R8, R17, RZ ;  /* 0x00000011080e7227 */ /* 0x000fc600078e00ff */
[----:B------:R-:W-:Y:S01]  /*0af0*/  IADD3.X R19, PT, PT, RZ, ~R15, RZ, P0, !PT ;  /* 0x8000000fff137210 */ /* 0x000fe200007fe4ff */
[----:B------:R-:W-:-:S04]  /*0b00*/  IMAD.MOV.U32 R15, RZ, RZ, R8 ;  /* 0x000000ffff0f7224 */ /* 0x000fc800078e0008 */
[----:B------:R-:W-:-:S04]  /*0b10*/  IMAD.WIDE.U32 R14, P0, R8, R19, R14 ;  /* 0x00000013080e7225 */ /* 0x000fc8000780000e */
[C---:B------:R-:W-:Y:S02]  /*0b20*/  IMAD R21, R9.reuse, R19, RZ ;  /* 0x0000001309157224 */ /* 0x040fe400078e02ff */
[----:B------:R-:W-:-:S04]  /*0b30*/  IMAD.HI.U32 R14, P1, R9, R17, R14 ;  /* 0x00000011090e7227 */ /* 0x000fc8000782000e */
[----:B------:R-:W-:Y:S01]  /*0b40*/  IMAD.HI.U32 R19, R9, R19, RZ ;  /* 0x0000001309137227 */ /* 0x000fe200078e00ff */
[----:B------:R-:W-:-:S04]  /*0b50*/  IADD3 R15, P2, PT, R21, R14, RZ ;  /* 0x0000000e150f7210 */ /* 0x000fc80007f5e0ff */
[----:B------:R-:W-:Y:S01]  /*0b60*/  IADD3.X R14, PT, PT, R19, R9, RZ, P0, !PT ;  /* 0x00000009130e7210 */ /* 0x000fe200007fe4ff */
[----:B------:R-:W-:-:S03]  /*0b70*/  IMAD.WIDE.U32 R8, R15, R10, RZ ;  /* 0x0000000a0f087225 */ /* 0x000fc600078e00ff */
[----:B------:R-:W-:Y:S01]  /*0b80*/  IADD3.X R17, PT, PT, RZ, RZ, R14, P2, P1 ;  /* 0x000000ffff117210 */ /* 0x000fe200017e240e */
[----:B------:R-:W-:Y:S01]  /*0b90*/  IMAD R9, R15, R11, R9 ;  /* 0x0000000b0f097224 */ /* 0x000fe200078e0209 */
[----:B------:R-:W-:-:S03]  /*0ba0*/  IADD3 R19, P0, PT, RZ, -R8, RZ ;  /* 0x80000008ff137210 */ /* 0x000fc60007f1e0ff */
[----:B------:R-:W-:Y:S02]  /*0bb0*/  IMAD R9, R17, R10, R9 ;  /* 0x0000000a11097224 */ /* 0x000fe400078e0209 */
[----:B------:R-:W-:-:S04]  /*0bc0*/  IMAD.HI.U32 R14, R15, R19, RZ ;  /* 0x000000130f0e7227 */ /* 0x000fc800078e00ff */
[----:B------:R-:W-:Y:S02]  /*0bd0*/  IMAD.X R8, RZ, RZ, ~R9, P0 ;  /* 0x000000ffff087224 */ /* 0x000fe400000e0e09 */
[----:B------:R-:W-:Y:S02]  /*0be0*/  IMAD.MOV.U32 R9, RZ, RZ, RZ ;  /* 0x000000ffff097224 */ /* 0x000fe400078e00ff */
[----:B------:R-:W-:-:S04]  /*0bf0*/  IMAD.WIDE.U32 R14, P0, R15, R8, R14 ;  /* 0x000000080f0e7225 */ /* 0x000fc8000780000e */
[C---:B------:R-:W-:Y:S02]  /*0c00*/  IMAD R16, R17.reuse, R8, RZ ;  /* 0x0000000811107224 */ /* 0x040fe400078e02ff */
[----:B------:R-:W-:-:S04]  /*0c10*/  IMAD.HI.U32 R15, P1, R17, R19, R14 ;  /* 0x00000013110f7227 */ /* 0x000fc8000782000e */
[----:B------:R-:W-:Y:S01]  /*0c20*/  IMAD.HI.U32 R8, R17, R8, RZ ;  /* 0x0000000811087227 */ /* 0x000fe200078e00ff */
[----:B------:R-:W-:-:S04]  /*0c30*/  IADD3 R15, P2, PT, R16, R15, RZ ;  /* 0x0000000f100f7210 */ /* 0x000fc80007f5e0ff */
[----:B------:R-:W-:Y:S01]  /*0c40*/  IADD3.X R17, PT, PT, R8, R17, RZ, P0, !PT ;  /* 0x0000001108117210 */ /* 0x000fe200007fe4ff */
[----:B------:R-:W-:-:S03]  /*0c50*/  IMAD.HI.U32 R8, R15, R12, RZ ;  /* 0x0000000c0f087227 */ /* 0x000fc600078e00ff */
[----:B------:R-:W-:Y:S01]  /*0c60*/  IADD3.X R17, PT, PT, RZ, RZ, R17, P2, P1 ;  /* 0x000000ffff117210 */ /* 0x000fe200017e2411 */
[----:B------:R-:W-:-:S04]  /*0c70*/  IMAD.WIDE.U32 R8, R15, R13, R8 ;  /* 0x0000000d0f087225 */ /* 0x000fc800078e0008 */
[C---:B------:R-:W-:Y:S02]  /*0c80*/  IMAD R15, R17.reuse, R13, RZ ;  /* 0x0000000d110f7224 */ /* 0x040fe400078e02ff */
[----:B------:R-:W-:-:S04]  /*0c90*/  IMAD.HI.U32 R8, P0, R17, R12, R8 ;  /* 0x0000000c11087227 */ /* 0x000fc80007800008 */
[----:B------:R-:W-:Y:S01]  /*0ca0*/  IMAD.HI.U32 R14, R17, R13, RZ ;  /* 0x0000000d110e7227 */ /* 0x000fe200078e00ff */
[----:B------:R-:W-:-:S04]  /*0cb0*/  IADD3 R15, P1, PT, R15, R8, RZ ;  /* 0x000000080f0f7210 */ /* 0x000fc80007f3e0ff */
[----:B------:R-:W-:Y:S01]  /*0cc0*/  IADD3.X R14, PT, PT, R14, RZ, RZ, P0, !PT ;  /* 0x000000ff0e0e7210 */ /* 0x000fe200007fe4ff */
[----:B------:R-:W-:-:S04]  /*0cd0*/  IMAD.WIDE.U32 R8, R15, R10, RZ ;  /* 0x0000000a0f087225 */ /* 0x000fc800078e00ff */
[----:B------:R-:W-:Y:S01]  /*0ce0*/  IMAD.X R17, RZ, RZ, R14, P1 ;  /* 0x000000ffff117224 */ /* 0x000fe200008e060e */
[----:B------:R-:W-:Y:S01]  /*0cf0*/  IADD3 R19, P1, PT, -R8, R12, RZ ;  /* 0x0000000c08137210 */ /* 0x000fe20007f3e1ff */
[----:B------:R-:W-:-:S03]  /*0d00*/  IMAD R9, R15, R11, R9 ;  /* 0x0000000b0f097224 */ /* 0x000fc600078e0209 */
[-C--:B------:R-:W-:Y:S01]  /*0d10*/  ISETP.GE.U32.AND P0, PT, R19, R10.reuse, PT ;  /* 0x0000000a1300720c */ /* 0x080fe20003f06070 */
[----:B------:R-:W-:Y:S01]  /*0d20*/  IMAD R8, R17, R10, R9 ;  /* 0x0000000a11087224 */ /* 0x000fe200078e0209 */
[----:B------:R-:W-:-:S04]  /*0d30*/  IADD3 R9, P2, PT, -R10, R19, RZ ;  /* 0x000000130a097210 */ /* 0x000fc80007f5e1ff */
[----:B------:R-:W-:Y:S02]  /*0d40*/  IADD3.X R16, PT, PT, ~R8, R13, RZ, P1, !PT ;  /* 0x0000000d08107210 */ /* 0x000fe40000ffe5ff */
[----:B------:R-:W-:Y:S02]  /*0d50*/  IADD3 R8, P1, PT, R15, 0x1, RZ ;  /* 0x000000010f087810 */ /* 0x000fe40007f3e0ff */
[C---:B------:R-:W-:Y:S01]  /*0d60*/  ISETP.GE.U32.AND.EX P0, PT, R16.reuse, R11, PT, P0 ;  /* 0x0000000b1000720c */ /* 0x040fe20003f06100 */
[----:B------:R-:W-:Y:S01]  /*0d70*/  IMAD.X R14, R16, 0x1, ~R11, P2 ;  /* 0x00000001100e7824 */ /* 0x000fe200010e0e0b */
[----:B------:R-:W-:Y:S02]  /*0d80*/  IADD3.X R12, PT, PT, RZ, R17, RZ, P1, !PT ;  /* 0x00000011ff0c7210 */ /* 0x000fe40000ffe4ff */
[----:B------:R-:W-:Y:S02]  /*0d90*/  SEL R15, R8, R15, P0 ;  /* 0x0000000f080f7207 */ /* 0x000fe40000000000 */
[----:B------:R-:W-:-:S02]  /*0da0*/  SEL R9, R9, R19, P0 ;  /* 0x0000001309097207 */ /* 0x000fc40000000000 */
[----:B------:R-:W-:Y:S02]  /*0db0*/  SEL R14, R14, R16, P0 ;  /* 0x000000100e0e7207 */ /* 0x000fe40000000000 */
[----:B------:R-:W-:Y:S02]  /*0dc0*/  SEL R12, R12, R17, P0 ;  /* 0x000000110c0c7207 */ /* 0x000fe40000000000 */
[----:B------:R-:W-:Y:S02]  /*0dd0*/  IADD3 R8, P2, PT, R15, 0x1, RZ ;  /* 0x000000010f087810 */ /* 0x000fe40007f5e0ff */
[----:B------:R-:W-:Y:S02]  /*0de0*/  ISETP.GE.U32.AND P0, PT, R9, R10, PT ;  /* 0x0000000a0900720c */ /* 0x000fe40003f06070 */
[----:B------:R-:W-:Y:S01]  /*0df0*/  ISETP.NE.U32.AND P1, PT, R10, RZ, PT ;  /* 0x000000ff0a00720c */ /* 0x000fe20003f25070 */
[----:B------:R-:W-:Y:S01]  /*0e00*/  IMAD.X R9, RZ, RZ, R12, P2 ;  /* 0x000000ffff097224 */ /* 0x000fe200010e060c */
[----:B------:R-:W-:-:S02]  /*0e10*/  ISETP.GE.U32.AND.EX P0, PT, R14, R11, PT, P0 ;  /* 0x0000000b0e00720c */ /* 0x000fc40003f06100 */
[----:B------:R-:W-:Y:S01]  /*0e20*/  ISETP.NE.AND.EX P1, PT, R11, RZ, PT, P1 ;  /* 0x000000ff0b00720c */ /* 0x000fe20003f25310 */
[----:B------:R-:W-:Y:S01]  /*0e30*/  HFMA2 R11, -RZ, RZ, 0, 0 ;  /* 0x00000000ff0b7431 */ /* 0x000fe200000001ff */
[----:B------:R-:W-:Y:S02]  /*0e40*/  MOV R10, R6 ;  /* 0x00000006000a7202 */ /* 0x000fe40000000f00 */
[----:B------:R-:W-:Y:S02]  /*0e50*/  SEL R8, R8, R15, P0 ;  /* 0x0000000f08087207 */ /* 0x000fe40000000000 */
[----:B------:R-:W-:Y:S02]  /*0e60*/  SEL R9, R9, R12, P0 ;  /* 0x0000000c09097207 */ /* 0x000fe40000000000 */
[----:B------:R-:W-:Y:S02]  /*0e70*/  SEL R8, R8, 0xffffffff, P1 ;  /* 0xffffffff08087807 */ /* 0x000fe40000800000 */
[----:B------:R-:W-:Y:S01]  /*0e80*/  SEL R9, R9, 0xffffffff, P1 ;  /* 0xffffffff09097807 */ /* 0x000fe20000800000 */
[----:B------:R-:W-:Y:S06]  /*0e90*/  RET.REL.NODEC R10 `(_ZN8pygpukit3ops2nn35repeat_interleave_axis1_bf16_kernelEPK13__nv_bfloat16PS2_mmmm) ;  /* 0xfffffff00a587950 */ /* 0x000fec0003c3ffff */
.L_x_26:
        /* <DEDUP_REMOVED lines=14> */
.L_x_56:


//--------------------- .text._ZN8pygpukit3ops2nn34repeat_interleave_axis1_f16_kernelEPK6__halfPS2_mmmm --------------------------
	.section	.text._ZN8pygpukit3ops2nn34repeat_interleave_axis1_f16_kernelEPK6__halfPS2_mmmm,"ax",@progbits
	.align	128
        .global         _ZN8pygpukit3ops2nn34repeat_interleave_axis1_f16_kernelEPK6__halfPS2_mmmm
        .type           _ZN8pygpukit3ops2nn34repeat_interleave_axis1_f16_kernelEPK6__halfPS2_mmmm,@function
        .size           _ZN8pygpukit3ops2nn34repeat_interleave_axis1_f16_kernelEPK6__halfPS2_mmmm,(.L_x_57 - _ZN8pygpukit3ops2nn34repeat_interleave_axis1_f16_kernelEPK6__halfPS2_mmmm)
        .other          _ZN8pygpukit3ops2nn34repeat_interleave_axis1_f16_kernelEPK6__halfPS2_mmmm,@"STO_CUDA_ENTRY STV_DEFAULT"
_ZN8pygpukit3ops2nn34repeat_interleave_axis1_f16_kernelEPK6__halfPS2_mmmm:
.text._ZN8pygpukit3ops2nn34repeat_interleave_axis1_f16_kernelEPK6__halfPS2_mmmm:
        /* <DEDUP_REMOVED lines=48> */
.L_x_27:
[----:B------:R-:W0:Y:S01]  /*0300*/  LDCU.64 UR4, c[0x0][0x3a0] ;  /* 0x00007400ff0477ac */ /* 0x000e220008000a00 */
[----:B------:R-:W-:Y:S01]  /*0310*/  IMAD.MOV.U32 R12, RZ, RZ, R2 ;  /* 0x000000ffff0c7224 */ /* 0x000fe200078e0002 */
[----:B------:R-:W-:Y:S02]  /*0320*/  MOV R13, RZ ;  /* 0x000000ff000d7202 */ /* 0x000fe40000000f00 */
[----:B------:R-:W-:Y:S02]  /*0330*/  MOV R6, 0x370 ;  /* 0x0000037000067802 */ /* 0x000fe40000000f00 */
[----:B0-----:R-:W-:Y:S01]  /*0340*/  MOV R10, UR4 ;  /* 0x00000004000a7c02 */ /* 0x001fe20008000f00 */
[----:B------:R-:W-:-:S07]  /*0350*/  IMAD.U32 R11, RZ, RZ, UR5 ;  /* 0x00000005ff0b7e24 */ /* 0x000fce000f8e00ff */
[----:B------:R-:W-:Y:S05]  /*0360*/  CALL.REL.NOINC `($__internal_4_$__cuda_sm20_div_u64) ;  /* 0x0000000400bc7944 */ /* 0x000fea0003c00000 */
        /* <DEDUP_REMOVED lines=11> */
.L_x_28:
        /* <DEDUP_REMOVED lines=32> */
.L_x_29:
[----:B------:R-:W-:Y:S01]  /*0620*/  IMAD.U32 R11, RZ, RZ, UR5 ;  /* 0x00000005ff0b7e24 */ /* 0x000fe2000f8e00ff */
[----:B------:R-:W-:Y:S01]  /*0630*/  MOV R10, UR4 ;  /* 0x00000004000a7c02 */ /* 0x000fe20008000f00 */
[----:B------:R-:W-:Y:S01]  /*0640*/  IMAD.MOV.U32 R13, RZ, RZ, R5 ;  /* 0x000000ffff0d7224 */ /* 0x000fe200078e0005 */
[----:B------:R-:W-:Y:S02]  /*0650*/  MOV R12, R4 ;  /* 0x00000004000c7202 */ /* 0x000fe40000000f00 */
[----:B------:R-:W-:Y:S02]  /*0660*/  MOV R11, UR6 ;  /* 0x00000006000b7c02 */ /* 0x000fe40008000f00 */
[----:B------:R-:W-:-:S07]  /*0670*/  MOV R6, 0x690 ;  /* 0x0000069000067802 */ /* 0x000fce0000000f00 */
[----:B------:R-:W-:Y:S05]  /*0680*/  CALL.REL.NOINC `($__internal_4_$__cuda_sm20_div_u64) ;  /* 0x0000000000f47944 */ /* 0x000fea0003c00000 */
        /* <DEDUP_REMOVED lines=9> */
.L_x_30:
        /* <DEDUP_REMOVED lines=27> */
.L_x_32:
[----:B------:R-:W0:Y:S01]  /*08d0*/  LDCU.64 UR6, c[0x0][0x3a8] ;  /* 0x00007500ff0677ac */ /* 0x000e220008000a00 */
[----:B------:R-:W-:Y:S02]  /*08e0*/  MOV R6, 0x920 ;  /* 0x0000092000067802 */ /* 0x000fe40000000f00 */
[----:B0-----:R-:W-:Y:S01]  /*08f0*/  MOV R10, UR6 ;  /* 0x00000006000a7c02 */ /* 0x001fe20008000f00 */
[----:B------:R-:W-:-:S07]  /*0900*/  IMAD.U32 R11, RZ, RZ, UR7 ;  /* 0x00000007ff0b7e24 */ /* 0x000fce000f8e00ff */
[----:B------:R-:W-:Y:S05]  /*0910*/  CALL.REL.NOINC `($__internal_4_$__cuda_sm20_div_u64) ;  /* 0x0000000000507944 */ /* 0x000fea0003c00000 */
.L_x_33:
[----:B------:R-:W-:Y:S05]  /*0920*/  BSYNC.RECONVERGENT B0 ;  /* 0x0000000000007941 */ /* 0x000fea0003800200 */
.L_x_31:
        /* <DEDUP_REMOVED lines=19> */
        .weak           $__internal_4_$__cuda_sm20_div_u64
        .type           $__internal_4_$__cuda_sm20_div_u64,@function
        .size           $__internal_4_$__cuda_sm20_div_u64,(.L_x_57 - $__internal_4_$__cuda_sm20_div_u64)
$__internal_4_$__cuda_sm20_div_u64:
        /* <DEDUP_REMOVED lines=67> */
[----:B------:R-:W-:Y:S06]  /*0e90*/  RET.REL.NODEC R10 `(_ZN8pygpukit3ops2nn34repeat_interleave_axis1_f16_kernelEPK6__halfPS2_mmmm) ;  /* 0xfffffff00a587950 */ /* 0x000fec0003c3ffff */
.L_x_34:
        /* <DEDUP_REMOVED lines=14> */
.L_x_57:


//--------------------- .text._ZN8pygpukit3ops2nn34repeat_interleave_axis1_f32_kernelEPKfPfmmmm --------------------------
	.section	.text._ZN8pygpukit3ops2nn34repeat_interleave_axis1_f32_kernelEPKfPfmmmm,"ax",@progbits
	.align	128
        .global         _ZN8pygpukit3ops2nn34repeat_interleave_axis1_f32_kernelEPKfPfmmmm
        .type           _ZN8pygpukit3ops2nn34repeat_interleave_axis1_f32_kernelEPKfPfmmmm,@function
        .size           _ZN8pygpukit3ops2nn34repeat_interleave_axis1_f32_kernelEPKfPfmmmm,(.L_x_58 - _ZN8pygpukit3ops2nn34repeat_interleave_axis1_f32_kernelEPKfPfmmmm)
        .other          _ZN8pygpukit3ops2nn34repeat_interleave_axis1_f32_kernelEPKfPfmmmm,@"STO_CUDA_ENTRY STV_DEFAULT"
_ZN8pygpukit3ops2nn34repeat_interleave_axis1_f32_kernelEPKfPfmmmm:
.text._ZN8pygpukit3ops2nn34repeat_interleave_axis1_f32_kernelEPKfPfmmmm:
        /* <DEDUP_REMOVED lines=48> */
.L_x_35:
[----:B------:R-:W0:Y:S01]  /*0300*/  LDCU.64 UR4, c[0x0][0x3a0] ;  /* 0x00007400ff0477ac */ /* 0x000e220008000a00 */
[----:B------:R-:W-:Y:S01]  /*0310*/  IMAD.MOV.U32 R12, RZ, RZ, R2 ;  /* 0x000000ffff0c7224 */ /* 0x000fe200078e0002 */
[----:B------:R-:W-:Y:S02]  /*0320*/  MOV R13, RZ ;  /* 0x000000ff000d7202 */ /* 0x000fe40000000f00 */
[----:B------:R-:W-:Y:S02]  /*0330*/  MOV R6, 0x370 ;  /* 0x0000037000067802 */ /* 0x000fe40000000f00 */
[----:B0-----:R-:W-:Y:S01]  /*0340*/  MOV R10, UR4 ;  /* 0x00000004000a7c02 */ /* 0x001fe20008000f00 */
[----:B------:R-:W-:-:S07]  /*0350*/  IMAD.U32 R11, RZ, RZ, UR5 ;  /* 0x00000005ff0b7e24 */ /* 0x000fce000f8e00ff */
[----:B------:R-:W-:Y:S05]  /*0360*/  CALL.REL.NOINC `($__internal_5_$__cuda_sm20_div_u64) ;  /* 0x0000000400bc7944 */ /* 0x000fea0003c00000 */
        /* <DEDUP_REMOVED lines=11> */
.L_x_36:
        /* <DEDUP_REMOVED lines=32> */
.L_x_37:
[----:B------:R-:W-:Y:S01]  /*0620*/  IMAD.U32 R11, RZ, RZ, UR5 ;  /* 0x00000005ff0b7e24 */ /* 0x000fe2000f8e00ff */
[----:B------:R-:W-:Y:S01]  /*0630*/  MOV R10, UR4 ;  /* 0x00000004000a7c02 */ /* 0x000fe20008000f00 */
[----:B------:R-:W-:Y:S01]  /*0640*/  IMAD.MOV.U32 R13, RZ, RZ, R5 ;  /* 0x000000ffff0d7224 */ /* 0x000fe200078e0005 */
[----:B------:R-:W-:Y:S02]  /*0650*/  MOV R12, R4 ;  /* 0x00000004000c7202 */ /* 0x000fe40000000f00 */
[----:B------:R-:W-:Y:S02]  /*0660*/  MOV R11, UR6 ;  /* 0x00000006000b7c02 */ /* 0x000fe40008000f00 */
[----:B------:R-:W-:-:S07]  /*0670*/  MOV R6, 0x690 ;  /* 0x0000069000067802 */ /* 0x000fce0000000f00 */
[----:B------:R-:W-:Y:S05]  /*0680*/  CALL.REL.NOINC `($__internal_5_$__cuda_sm20_div_u64) ;  /* 0x0000000000f47944 */ /* 0x000fea0003c00000 */
        /* <DEDUP_REMOVED lines=9> */
.L_x_38:
        /* <DEDUP_REMOVED lines=27> */
.L_x_40:
[----:B------:R-:W0:Y:S01]  /*08d0*/  LDCU.64 UR6, c[0x0][0x3a8] ;  /* 0x00007500ff0677ac */ /* 0x000e220008000a00 */
[----:B------:R-:W-:Y:S02]  /*08e0*/  MOV R6, 0x920 ;  /* 0x0000092000067802 */ /* 0x000fe40000000f00 */
[----:B0-----:R-:W-:Y:S01]  /*08f0*/  MOV R10, UR6 ;  /* 0x00000006000a7c02 */ /* 0x001fe20008000f00 */
[----:B------:R-:W-:-:S07]  /*0900*/  IMAD.U32 R11, RZ, RZ, UR7 ;  /* 0x00000007ff0b7e24 */ /* 0x000fce000f8e00ff */
[----:B------:R-:W-:Y:S05]  /*0910*/  CALL.REL.NOINC `($__internal_5_$__cuda_sm20_div_u64) ;  /* 0x0000000000507944 */ /* 0x000fea0003c00000 */
.L_x_41:
[----:B------:R-:W-:Y:S05]  /*0920*/  BSYNC.RECONVERGENT B0 ;  /* 0x0000000000007941 */ /* 0x000fea0003800200 */
.L_x_39:
        /* <DEDUP_REMOVED lines=14> */
[----:B------:R-:W2:Y:S01]  /*0a10*/  LDG.E.CONSTANT R7, desc[UR4][R6.64] ;  /* 0x0000000406077981 */ /* 0x000ea2000c1e9900 */
[----:B------:R-:W-:-:S04]  /*0a20*/  LEA R4, P0, R2, UR10, 0x2 ;  /* 0x0000000a02047c11 */ /* 0x000fc8000f8010ff */
[----:B------:R-:W-:-:S05]  /*0a30*/  LEA.HI.X R5, R2, UR11, RZ, 0x2, P0 ;  /* 0x0000000b02057c11 */ /* 0x000fca00080f14ff */
[----:B--2---:R-:W-:Y:S01]  /*0a40*/  STG.E desc[UR4][R4.64], R7 ;  /* 0x0000000704007986 */ /* 0x004fe2000c101904 */
[----:B------:R-:W-:Y:S05]  /*0a50*/  EXIT ;  /* 0x000000000000794d */ /* 0x000fea0003800000 */
        .weak           $__internal_5_$__cuda_sm20_div_u64
        .type           $__internal_5_$__cuda_sm20_div_u64,@function
        .size           $__internal_5_$__cuda_sm20_div_u64,(.L_x_58 - $__internal_5_$__cuda_sm20_div_u64)
$__internal_5_$__cuda_sm20_div_u64:
        /* <DEDUP_REMOVED lines=67> */
[----:B------:R-:W-:Y:S06]  /*0e90*/  RET.REL.NODEC R10 `(_ZN8pygpukit3ops2nn34repeat_interleave_axis1_f32_kernelEPKfPfmmmm) ;  /* 0xfffffff00a587950 */ /* 0x000fec0003c3ffff */
.L_x_42:
        /* <DEDUP_REMOVED lines=14> */
.L_x_58:


//--------------------- .text._ZN8pygpukit3ops2nn24concat_axis0_bf16_kernelEPK13__nv_bfloat16S4_PS2_mmm --------------------------
	.section	.text._ZN8pygpukit3ops2nn24concat_axis0_bf16_kernelEPK13__nv_bfloat16S4_PS2_mmm,"ax",@progbits
	.align	128
        .global         _ZN8pygpukit3ops2nn24concat_axis0_bf16_kernelEPK13__nv_bfloat16S4_PS2_mmm
        .type           _ZN8pygpukit3ops2nn24concat_axis0_bf16_kernelEPK13__nv_bfloat16S4_PS2_mmm,@function
        .size           _ZN8pygpukit3ops2nn24concat_axis0_bf16_kernelEPK13__nv_bfloat16S4_PS2_mmm,(.L_x_69 - _ZN8pygpukit3ops2nn24concat_axis0_bf16_kernelEPK13__nv_bfloat16S4_PS2_mmm)
        .other          _ZN8pygpukit3ops2nn24concat_axis0_bf16_kernelEPK13__nv_bfloat16S4_PS2_mmm,@"STO_CUDA_ENTRY STV_DEFAULT"
_ZN8pygpukit3ops2nn24concat_axis0_bf16_kernelEPK13__nv_bfloat16S4_PS2_mmm:
.text._ZN8pygpukit3ops2nn24concat_axis0_bf16_kernelEPK13__nv_bfloat16S4_PS2_mmm:
[----:B------:R-:W-:Y:S01]  /*0000*/  LDC R1, c[0x0][0x37c] ;  /* 0x0000df00ff017b82 */ /* 0x000fe20000000800 */
[----:B------:R-:W0:Y:S01]  /*0010*/  LDCU.64 UR8, c[0x0][0x398] ;  /* 0x00007300ff0877ac */ /* 0x000e220008000a00 */
[----:B------:R-:W1:Y:S06]  /*0020*/  S2R R3, SR_TID.X ;  /* 0x0000000000037919 */ /* 0x000e6c0000002100 */
[----:B------:R-:W1:Y:S01]  /*0030*/  S2UR UR6, SR_CTAID.X ;  /* 0x00000000000679c3 */ /* 0x000e620000002500 */
[----:B------:R-:W0:Y:S07]  /*0040*/  LDCU.128 UR12, c[0x0][0x3a0] ;  /* 0x00007400ff0c77ac */ /* 0x000e2e0008000c00 */
[----:B------:R-:W1:Y:S01]  /*0050*/  LDC R0, c[0x0][0x360] ;  /* 0x0000d800ff007b82 */ /* 0x000e620000000800 */
[----:B0-----:R-:W-:-:S04]  /*0060*/  UIADD3 UR4, UP0, UPT, UR8, UR12, URZ ;  /* 0x0000000c08047290 */ /* 0x001fc8000ff1e0ff */
[----:B------:R-:W-:Y:S02]  /*0070*/  UIADD3.X UR5, UPT, UPT, UR9, UR13, URZ, UP0, !UPT ;  /* 0x0000000d09057290 */ /* 0x000fe400087fe4ff */
[----:B------:R-:W-:Y:S02]  /*0080*/  UIMAD.WIDE.U32 UR10, UR4, UR14, URZ ;  /* 0x0000000e040a72a5 */ /* 0x000fe4000f8e00ff */
[----:B------:R-:W-:-:S04]  /*0090*/  UIMAD UR5, UR5, UR14, URZ ;  /* 0x0000000e050572a4 */ /* 0x000fc8000f8e02ff */
[----:B------:R-:W-:Y:S01]  /*00a0*/  UIMAD UR4, UR4, UR15, UR5 ;  /* 0x0000000f040472a4 */ /* 0x000fe2000f8e0205 */
[----:B-1----:R-:W-:Y:S01]  /*00b0*/  IMAD R0, R0, UR6, R3 ;  /* 0x0000000600007c24 */ /* 0x002fe2000f8e0203 */
[----:B------:R-:W-:Y:S02]  /*00c0*/  UIMAD UR6, UR15, UR8, URZ ;  /* 0x000000080f0672a4 */ /* 0x000fe4000f8e02ff */
[----:B------:R-:W-:Y:S02]  /*00d0*/  UIADD3 UR4, UPT, UPT, UR11, UR4, URZ ;  /* 0x000000040b047290 */ /* 0x000fe4000fffe0ff */
[----:B------:R-:W-:Y:S01]  /*00e0*/  ISETP.LT.U32.AND P0, PT, R0, UR10, PT ;  /* 0x0000000a00007c0c */ /* 0x000fe2000bf01070 */
[----:B------:R-:W-:-:S03]  /*00f0*/  UIMAD UR6, UR14, UR9, UR6 ;  /* 0x000000090e0672a4 */ /* 0x000fc6000f8e0206 */
[----:B------:R-:W-:Y:S01]  /*0100*/  IMAD.U32 R2, RZ, RZ, UR4 ;  /* 0x00000004ff027e24 */ /* 0x000fe2000f8e00ff */
[----:B------:R-:W-:-:S04]  /*0110*/  UIMAD.WIDE.U32 UR4, UR14, UR8, URZ ;  /* 0x000000080e0472a5 */ /* 0x000fc8000f8e00ff */
[----:B------:R-:W-:-:S13]  /*0120*/  ISETP.GT.U32.AND.EX P0, PT, R2, RZ, PT, P0 ;  /* 0x000000ff0200720c */ /* 0x000fda0003f04100 */
[----:B------:R-:W-:Y:S05]  /*0130*/  @!P0 EXIT ;  /* 0x000000000000894d */ /* 0x000fea0003800000 */
[----:B------:R-:W-:Y:S01]  /*0140*/  UIADD3 UR6, UPT, UPT, UR5, UR6, URZ ;  /* 0x0000000605067290 */ /* 0x000fe2000fffe0ff */
[----:B------:R-:W-:Y:S01]  /*0150*/  ISETP.GE.U32.AND P0, PT, R0, UR4, PT ;  /* 0x0000000400007c0c */ /* 0x000fe2000bf06070 */
[----:B------:R-:W0:Y:S04]  /*0160*/  LDCU.64 UR8, c[0x0][0x358] ;  /* 0x00006b00ff0877ac */ /* 0x000e280008000a00 */
[----:B------:R-:W-:-:S13]  /*0170*/  ISETP.GE.U32.AND.EX P0, PT, RZ, UR6, PT, P0 ;  /* 0x00000006ff007c0c */ /* 0x000fda000bf06100 */
[----:B------:R-:W-:Y:S05]  /*0180*/  @P0 BRA `(.L_x_43) ;  /* 0x00000000002c0947 */ /* 0x000fea0003800000 */
[----:B------:R-:W1:Y:S01]  /*0190*/  LDCU.64 UR10, c[0x0][0x380] ;  /* 0x00007000ff0a77ac */ /* 0x000e620008000a00 */
[----:B------:R-:W-:Y:S01]  /*01a0*/  IMAD.SHL.U32 R4, R0, 0x2, RZ ;  /* 0x0000000200047824 */ /* 0x000fe200078e00ff */
[----:B------:R-:W-:-:S04]  /*01b0*/  SHF.R.U32.HI R0, RZ, 0x1f, R0 ;  /* 0x0000001fff007819 */ /* 0x000fc80000011600 */
[----:B-1----:R-:W-:-:S04]  /*01c0*/  IADD3 R2, P0, PT, R4, UR10, RZ ;  /* 0x0000000a04027c10 */ /* 0x002fc8000ff1e0ff */
[----:B------:R-:W-:Y:S01]  /*01d0*/  IADD3.X R3, PT, PT, R0, UR11, RZ, P0, !PT ;  /* 0x0000000b00037c10 */ /* 0x000fe200087fe4ff */
[----:B------:R-:W1:Y:S05]  /*01e0*/  LDCU.64 UR10, c[0x0][0x390] ;  /* 0x00007200ff0a77ac */ /* 0x000e6a0008000a00 */
[----:B0-----:R-:W2:Y:S01]  /*01f0*/  LDG.E.U16.CONSTANT R3, desc[UR8][R2.64] ;  /* 0x0000000802037981 */ /* 0x001ea2000c1e9500 */
[----:B-1----:R-:W-:-:S04]  /*0200*/  IADD3 R4, P0, PT, R4, UR10, RZ ;  /* 0x0000000a04047c10 */ /* 0x002fc8000ff1e0ff */
[----:B------:R-:W-:-:S05]  /*0210*/  IADD3.X R5, PT, PT, R0, UR11, RZ, P0, !PT ;  /* 0x0000000b00057c10 */ /* 0x000fca00087fe4ff */
[----:B--2---:R-:W-:Y:S01]  /*0220*/  STG.E.U16 desc[UR8][R4.64], R3 ;  /* 0x0000000304007986 */ /* 0x004fe2000c101508 */
[----:B------:R-:W-:Y:S05]  /*0230*/  EXIT ;  /* 0x000000000000794d */ /* 0x000fea0003800000 */
.L_x_43:
[----:B------:R-:W1:Y:S01]  /*0240*/  LDCU.64 UR10, c[0x0][0x388] ;  /* 0x00007100ff0a77ac */ /* 0x000e620008000a00 */
[----:B------:R-:W-:-:S05]  /*0250*/  IADD3 R3, P0, PT, R0, -UR4, RZ ;  /* 0x8000000400037c10 */ /* 0x000fca000ff1e0ff */
[----:B------:R-:W-:Y:S01]  /*0260*/  IMAD.X R4, RZ, RZ, ~UR6, P0 ;  /* 0x80000006ff047e24 */ /* 0x000fe200080e06ff */
[----:B-1----:R-:W-:-:S04]  /*0270*/  LEA R2, P0, R3, UR10, 0x1 ;  /* 0x0000000a03027c11 */ /* 0x002fc8000f8008ff */
[----:B------:R-:W-:Y:S01]  /*0280*/  LEA.HI.X R3, R3, UR11, R4, 0x1, P0 ;  /* 0x0000000b03037c11 */ /* 0x000fe200080f0c04 */
[----:B------:R-:W1:Y:S05]  /*0290*/  LDCU.64 UR10, c[0x0][0x390] ;  /* 0x00007200ff0a77ac */ /* 0x000e6a0008000a00 */
[----:B0-----:R-:W2:Y:S01]  /*02a0*/  LDG.E.U16.CONSTANT R3, desc[UR8][R2.64] ;  /* 0x0000000802037981 */ /* 0x001ea2000c1e9500 */
[----:B-1----:R-:W-:-:S04]  /*02b0*/  LEA R4, P0, R0, UR10, 0x1 ;  /* 0x0000000a00047c11 */ /* 0x002fc8000f8008ff */
[----:B------:R-:W-:-:S05]  /*02c0*/  LEA.HI.X R5, R0, UR11, RZ, 0x1, P0 ;  /* 0x0000000b00057c11 */ /* 0x000fca00080f0cff */
[----:B--2---:R-:W-:Y:S01]  /*02d0*/  STG.E.U16 desc[UR8][R4.64], R3 ;  /* 0x0000000304007986 */ /* 0x004fe2000c101508 */
[----:B------:R-:W-:Y:S05]  /*02e0*/  EXIT ;  /* 0x000000000000794d */ /* 0x000fea0003800000 */
.L_x_44:
        /* <DEDUP_REMOVED lines=9> */
.L_x_69:


//--------------------- .text._ZN8pygpukit3ops2nn23concat_axis0_f16_kernelEPK6__halfS4_PS2_mmm --------------------------
	.section	.text._ZN8pygpukit3ops2nn23concat_axis0_f16_kernelEPK6__halfS4_PS2_mmm,"ax",@progbits
	.align	128
        .global         _ZN8pygpukit3ops2nn23concat_axis0_f16_kernelEPK6__halfS4_PS2_mmm
        .type           _ZN8pygpukit3ops2nn23concat_axis0_f16_kernelEPK6__halfS4_PS2_mmm,@function
        .size           _ZN8pygpukit3ops2nn23concat_axis0_f16_kernelEPK6__halfS4_PS2_mmm,(.L_x_70 - _ZN8pygpukit3ops2nn23concat_axis0_f16_kernelEPK6__halfS4_PS2_mmm)
        .other          _ZN8pygpukit3ops2nn23concat_axis0_f16_kernelEPK6__halfS4_PS2_mmm,@"STO_CUDA_ENTRY STV_DEFAULT"
_ZN8pygpukit3ops2nn23concat_axis0_f16_kernelEPK6__halfS4_PS2_mmm:
.text._ZN8pygpukit3ops2nn23concat_axis0_f16_kernelEPK6__halfS4_PS2_mmm:
        /* <DEDUP_REMOVED lines=36> */
.L_x_45:
        /* <DEDUP_REMOVED lines=11> */
.L_x_46:
        /* <DEDUP_REMOVED lines=9> */
.L_x_70:


//--------------------- .text._ZN8pygpukit3ops2nn23concat_axis0_f32_kernelEPKfS3_Pfmmm --------------------------
	.section	.text._ZN8pygpukit3ops2nn23concat_axis0_f32_kernelEPKfS3_Pfmmm,"ax",@progbits
	.align	128
        .global         _ZN8pygpukit3ops2nn23concat_axis0_f32_kernelEPKfS3_Pfmmm
        .type           _ZN8pygpukit3ops2nn23concat_axis0_f32_kernelEPKfS3_Pfmmm,@function
        .size           _ZN8pygpukit3ops2nn23concat_axis0_f32_kernelEPKfS3_Pfmmm,(.L_x_71 - _ZN8pygpukit3ops2nn23concat_axis0_f32_kernelEPKfS3_Pfmmm)
        .other          _ZN8pygpukit3ops2nn23concat_axis0_f32_kernelEPKfS3_Pfmmm,@"STO_CUDA_ENTRY STV_DEFAULT"
_ZN8pygpukit3ops2nn23concat_axis0_f32_kernelEPKfS3_Pfmmm:
.text._ZN8pygpukit3ops2nn23concat_axis0_f32_kernelEPKfS3_Pfmmm:
        /* <DEDUP_REMOVED lines=31> */
[----:B0-----:R-:W2:Y:S01]  /*01f0*/  LDG.E.CONSTANT R3, desc[UR8][R2.64] ;  /* 0x0000000802037981 */ /* 0x001ea2000c1e9900 */
[----:B-1----:R-:W-:-:S04]  /*0200*/  IADD3 R4, P0, PT, R4, UR10, RZ ;  /* 0x0000000a04047c10 */ /* 0x002fc8000ff1e0ff */
[----:B------:R-:W-:-:S05]  /*0210*/  IADD3.X R5, PT, PT, R0, UR11, RZ, P0, !PT ;  /* 0x0000000b00057c10 */ /* 0x000fca00087fe4ff */
[----:B--2---:R-:W-:Y:S01]  /*0220*/  STG.E desc[UR8][R4.64], R3 ;  /* 0x0000000304007986 */ /* 0x004fe2000c101908 */
[----:B------:R-:W-:Y:S05]  /*0230*/  EXIT ;  /* 0x000000000000794d */ /* 0x000fea0003800000 */
.L_x_47:
[----:B------:R-:W1:Y:S01]  /*0240*/  LDCU.64 UR10, c[0x0][0x388] ;  /* 0x00007100ff0a77ac */ /* 0x000e620008000a00 */
[----:B------:R-:W-:-:S05]  /*0250*/  IADD3 R3, P0, PT, R0, -UR4, RZ ;  /* 0x8000000400037c10 */ /* 0x000fca000ff1e0ff */
[----:B------:R-:W-:Y:S01]  /*0260*/  IMAD.X R4, RZ, RZ, ~UR6, P0 ;  /* 0x80000006ff047e24 */ /* 0x000fe200080e06ff */
[----:B-1----:R-:W-:-:S04]  /*0270*/  LEA R2, P0, R3, UR10, 0x2 ;  /* 0x0000000a03027c11 */ /* 0x002fc8000f8010ff */
[----:B------:R-:W-:Y:S01]  /*0280*/  LEA.HI.X R3, R3, UR11, R4, 0x2, P0 ;  /* 0x0000000b03037c11 */ /* 0x000fe200080f1404 */
[----:B------:R-:W1:Y:S05]  /*0290*/  LDCU.64 UR10, c[0x0][0x390] ;  /* 0x00007200ff0a77ac */ /* 0x000e6a0008000a00 */
[----:B0-----:R-:W2:Y:S01]  /*02a0*/  LDG.E.CONSTANT R3, desc[UR8][R2.64] ;  /* 0x0000000802037981 */ /* 0x001ea2000c1e9900 */
[----:B-1----:R-:W-:-:S04]  /*02b0*/  LEA R4, P0, R0, UR10, 0x2 ;  /* 0x0000000a00047c11 */ /* 0x002fc8000f8010ff */
[----:B------:R-:W-:-:S05]  /*02c0*/  LEA.HI.X R5, R0, UR11, RZ, 0x2, P0 ;  /* 0x0000000b00057c11 */ /* 0x000fca00080f14ff */
[----:B--2---:R-:W-:Y:S01]  /*02d0*/  STG.E desc[UR8][R4.64], R3 ;  /* 0x0000000304007986 */ /* 0x004fe2000c101908 */
[----:B------:R-:W-:Y:S05]  /*02e0*/  EXIT ;  /* 0x000000000000794d */ /* 0x000fea0003800000 */
.L_x_48:
        /* <DEDUP_REMOVED lines=9> */
.L_x_71:


//--------------------- .text._ZN8pygpukit3ops2nn21transpose_bf16_kernelEPK13__nv_bfloat16PS2_ii --------------------------
	.section	.text._ZN8pygpukit3ops2nn21transpose_bf16_kernelEPK13__nv_bfloat16PS2_ii,"ax",@progbits
	.align	128
        .global         _ZN8pygpukit3ops2nn21transpose_bf16_kernelEPK13__nv_bfloat16PS2_ii
        .type           _ZN8pygpukit3ops2nn21transpose_bf16_kernelEPK13__nv_bfloat16PS2_ii,@function
        .size           _ZN8pygpukit3ops2nn21transpose_bf16_kernelEPK13__nv_bfloat16PS2_ii,(.L_x_72 - _ZN8pygpukit3ops2nn21transpose_bf16_kernelEPK13__nv_bfloat16PS2_ii)
        .other          _ZN8pygpukit3ops2nn21transpose_bf16_kernelEPK13__nv_bfloat16PS2_ii,@"STO_CUDA_ENTRY STV_DEFAULT"
_ZN8pygpukit3ops2nn21transpose_bf16_kernelEPK13__nv_bfloat16PS2_ii:
.text._ZN8pygpukit3ops2nn21transpose_bf16_kernelEPK13__nv_bfloat16PS2_ii:
[----:B------:R-:W-:Y:S01]  /*0000*/  LDC R1, c[0x0][0x37c] ;  /* 0x0000df00ff017b82 */ /* 0x000fe20000000800 */
[----:B------:R-:W0:Y:S01]  /*0010*/  S2R R0, SR_TID.Y ;  /* 0x0000000000007919 */ /* 0x000e220000002200 */
[----:B------:R-:W1:Y:S01]  /*0020*/  LDCU.64 UR8, c[0x0][0x390] ;  /* 0x00007200ff0877ac */ /* 0x000e620008000a00 */
[----:B------:R-:W0:Y:S01]  /*0030*/  S2R R11, SR_CTAID.Y ;  /* 0x00000000000b7919 */ /* 0x000e220000002600 */
[----:B------:R-:W2:Y:S01]  /*0040*/  LDCU.64 UR6, c[0x0][0x358] ;  /* 0x00006b00ff0677ac */ /* 0x000ea20008000a00 */
[----:B------:R-:W3:Y:S01]  /*0050*/  S2R R9, SR_CTAID.X ;  /* 0x0000000000097919 */ /* 0x000ee20000002500 */
[----:B------:R-:W3:Y:S01]  /*0060*/  S2R R8, SR_TID.X ;  /* 0x0000000000087919 */ /* 0x000ee20000002100 */
[----:B0-----:R-:W-:-:S04]  /*0070*/  LEA R15, R11, R0, 0x5 ;  /* 0x000000000b0f7211 */ /* 0x001fc800078e28ff */
[C---:B------:R-:W-:Y:S01]  /*0080*/  IADD3 R19, PT, PT, R15.reuse, 0x10, RZ ;  /* 0x000000100f137810 */ /* 0x040fe20007ffe0ff */
[C---:B------:R-:W-:Y:S01]  /*0090*/  VIADD R17, R15.reuse, 0x8 ;  /* 0x000000080f117836 */ /* 0x040fe20000000000 */
[C---:B-1----:R-:W-:Y:S01]  /*00a0*/  ISETP.GE.AND P0, PT, R15.reuse, UR8, PT ;  /* 0x000000080f007c0c */ /* 0x042fe2000bf06270 */
[----:B------:R-:W-:Y:S01]  /*00b0*/  VIADD R21, R15, 0x18 ;  /* 0x000000180f157836 */ /* 0x000fe20000000000 */
[----:B---3--:R-:W-:Y:S02]  /*00c0*/  LEA R14, R9, R8, 0x5 ;  /* 0x00000008090e7211 */ /* 0x008fe400078e28ff */
[----:B------:R-:W-:Y:S02]  /*00d0*/  ISETP.GE.AND P1, PT, R17, UR8, PT ;  /* 0x0000000811007c0c */ /* 0x000fe4000bf26270 */
[----:B------:R-:W-:Y:S02]  /*00e0*/  ISETP.GE.AND P2, PT, R19, UR8, PT ;  /* 0x0000000813007c0c */ /* 0x000fe4000bf46270 */
[----:B------:R-:W-:-:S02]  /*00f0*/  ISETP.GE.AND P4, PT, R21, UR8, PT ;  /* 0x0000000815007c0c */ /* 0x000fc4000bf86270 */
[C---:B------:R-:W-:Y:S02]  /*0100*/  ISETP.GE.OR P0, PT, R14.reuse, UR9, P0 ;  /* 0x000000090e007c0c */ /* 0x040fe40008706670 */
[C---:B------:R-:W-:Y:S02]  /*0110*/  ISETP.GE.OR P1, PT, R14.reuse, UR9, P1 ;  /* 0x000000090e007c0c */ /* 0x040fe40008f26670 */
[C---:B------:R-:W-:Y:S02]  /*0120*/  ISETP.GE.OR P2, PT, R14.reuse, UR9, P2 ;  /* 0x000000090e007c0c */ /* 0x040fe40009746670 */
[----:B------:R-:W-:-:S07]  /*0130*/  ISETP.GE.OR P4, PT, R14, UR9, P4 ;  /* 0x000000090e007c0c */ /* 0x000fce000a786670 */
[----:B------:R-:W0:Y:S01]  /*0140*/  @!P0 LDC.64 R12, c[0x0][0x380] ;  /* 0x0000e000ff0c8b82 */ /* 0x000e220000000a00 */
[----:B------:R-:W-:-:S07]  /*0150*/  @!P0 IMAD R15, R15, UR9, R14 ;  /* 0x000000090f0f8c24 */ /* 0x000fce000f8e020e */
[----:B------:R-:W1:Y:S08]  /*0160*/  @!P1 LDC.64 R6, c[0x0][0x380] ;  /* 0x0000e000ff069b82 */ /* 0x000e700000000a00 */
[----:B------:R-:W3:Y:S08]  /*0170*/  @!P2 LDC.64 R4, c[0x0][0x380] ;  /* 0x0000e000ff04ab82 */ /* 0x000ef00000000a00 */
[----:B------:R-:W4:Y:S01]  /*0180*/  @!P4 LDC.64 R2, c[0x0][0x380] ;  /* 0x0000e000ff02cb82 */ /* 0x000f220000000a00 */
[----:B------:R-:W-:-:S02]  /*0190*/  @!P1 IMAD R17, R17, UR9, R14 ;  /* 0x0000000911119c24 */ /* 0x000fc4000f8e020e */
[--C-:B------:R-:W-:Y:S02]  /*01a0*/  @!P2 IMAD R19, R19, UR9, R14.reuse ;  /* 0x000000091313ac24 */ /* 0x100fe4000f8e020e */
[----:B------:R-:W-:Y:S02]  /*01b0*/  @!P4 IMAD R21, R21, UR9, R14 ;  /* 0x000000091515cc24 */ /* 0x000fe4000f8e020e */
[----:B0-----:R-:W-:-:S04]  /*01c0*/  @!P0 IMAD.WIDE R12, R15, 0x2, R12 ;  /* 0x000000020f0c8825 */ /* 0x001fc800078e020c */
[----:B-1----:R-:W-:Y:S01]  /*01d0*/  @!P1 IMAD.WIDE R6, R17, 0x2, R6 ;  /* 0x0000000211069825 */ /* 0x002fe200078e0206 */
[----:B--2---:R0:W2:Y:S03]  /*01e0*/  @!P0 LDG.E.U16.CONSTANT R10, desc[UR6][R12.64] ;  /* 0x000000060c0a8981 */ /* 0x0040a6000c1e9500 */
[----:B---3--:R-:W-:Y:S01]  /*01f0*/  @!P2 IMAD.WIDE R4, R19, 0x2, R4 ;  /* 0x000000021304a825 */ /* 0x008fe200078e0204 */
[----:B------:R1:W3:Y:S04]  /*0200*/  @!P1 LDG.E.U16.CONSTANT R14, desc[UR6][R6.64] ;  /* 0x00000006060e9981 */ /* 0x0002e8000c1e9500 */
[----:B------:R5:W3:Y:S01]  /*0210*/  @!P2 LDG.E.U16.CONSTANT R16, desc[UR6][R4.64] ;  /* 0x000000060410a981 */ /* 0x000ae2000c1e9500 */
[----:B----4-:R-:W-:-:S05]  /*0220*/  @!P4 IMAD.WIDE R2, R21, 0x2, R2 ;  /* 0x000000021502c825 */ /* 0x010fca00078e0202 */
[----:B------:R-:W4:Y:S01]  /*0230*/  @!P4 LDG.E.U16.CONSTANT R18, desc[UR6][R2.64] ;  /* 0x000000060212c981 */ /* 0x000f22000c1e9500 */
[----:B------:R-:W1:Y:S01]  /*0240*/  S2UR UR5, SR_CgaCtaId ;  /* 0x00000000000579c3 */ /* 0x000e620000008800 */
[----:B------:R-:W-:Y:S01]  /*0250*/  UMOV UR4, 0x400 ;  /* 0x0000040000047882 */ /* 0x000fe20000000000 */
[----:B0-----:R-:W-:Y:S01]  /*0260*/  IMAD R12, R9, 0x20, R0 ;  /* 0x00000020090c7824 */ /* 0x001fe200078e0200 */
[----:B------:R-:W-:Y:S01]  /*0270*/  LEA R11, R11, R8, 0x5 ;  /* 0x000000080b0b7211 */ /* 0x000fe200078e28ff */
[----:B-1----:R-:W-:-:S06]  /*0280*/  ULEA UR4, UR5, UR4, 0x18 ;  /* 0x0000000405047291 */ /* 0x002fcc000f8ec0ff */
[----:B------:R-:W-:-:S05]  /*0290*/  LEA R13, R8, UR4, 0x1 ;  /* 0x00000004080d7c11 */ /* 0x000fca000f8e08ff */
[--C-:B------:R-:W-:Y:S01]  /*02a0*/  IMAD R9, R0, 0x42, R13.reuse ;  /* 0x0000004200097824 */ /* 0x100fe200078e020d */
[----:B------:R-:W-:Y:S02]  /*02b0*/  ISETP.GE.AND P3, PT, R11, UR8, PT ;  /* 0x000000080b007c0c */ /* 0x000fe4000bf66270 */
[C---:B------:R-:W-:Y:S02]  /*02c0*/  IADD3 R20, PT, PT, R12.reuse, 0x8, RZ ;  /* 0x000000080c147810 */ /* 0x040fe40007ffe0ff */
[C---:B------:R-:W-:Y:S02]  /*02d0*/  IADD3 R22, PT, PT, R12.reuse, 0x10, RZ ;  /* 0x000000100c167810 */ /* 0x040fe40007ffe0ff */
[----:B------:R-:W-:Y:S02]  /*02e0*/  ISETP.GE.OR P6, PT, R12, UR9, P3 ;  /* 0x000000090c007c0c */ /* 0x000fe40009fc6670 */
[----:B------:R-:W-:Y:S01]  /*02f0*/  ISETP.GE.OR P5, PT, R20, UR9, P3 ;  /* 0x0000000914007c0c */ /* 0x000fe20009fa6670 */
[----:B------:R-:W-:-:S05]  /*0300*/  IMAD R13, R8, 0x40, R13 ;  /* 0x00000040080d7824 */ /* 0x000fca00078e020d */
[----:B------:R-:W-:-:S05]  /*0310*/  LEA R13, R0, R13, 0x1 ;  /* 0x0000000d000d7211 */ /* 0x000fca00078e08ff */
[----:B------:R-:W0:Y:S08]  /*0320*/  @!P6 LDC.64 R6, c[0x0][0x388] ;  /* 0x0000e200ff06eb82 */ /* 0x000e300000000a00 */
[----:B-----5:R-:W1:Y:S01]  /*0330*/  @!P5 LDC.64 R4, c[0x0][0x388] ;  /* 0x0000e200ff04db82 */ /* 0x020e620000000a00 */
[C---:B------:R-:W-:Y:S01]  /*0340*/  IADD3 R0, PT, PT, R12.reuse, 0x18, RZ ;  /* 0x000000180c007810 */ /* 0x040fe20007ffe0ff */
[----:B------:R-:W-:-:S02]  /*0350*/  @!P6 IMAD R15, R12, UR8, R11 ;  /* 0x000000080c0fec24 */ /* 0x000fc4000f8e020b */
[----:B------:R-:W-:Y:S02]  /*0360*/  @!P5 IMAD R19, R20, UR8, R11 ;  /* 0x000000081413dc24 */ /* 0x000fe4000f8e020b */
[----:B0-----:R-:W-:-:S04]  /*0370*/  @!P6 IMAD.WIDE R6, R15, 0x2, R6 ;  /* 0x000000020f06e825 */ /* 0x001fc800078e0206 */
[----:B-1----:R-:W-:Y:S01]  /*0380*/  @!P5 IMAD.WIDE R4, R19, 0x2, R4 ;  /* 0x000000021304d825 */ /* 0x002fe200078e0204 */
[----:B--2---:R-:W-:Y:S04]  /*0390*/  @!P0 STS.U16 [R9], R10 ;  /* 0x0000000a09008388 */ /* 0x004fe80000000400 */
[----:B---3--:R-:W-:Y:S04]  /*03a0*/  @!P1 STS.U16 [R9+0x210], R14 ;  /* 0x0002100e09009388 */ /* 0x008fe80000000400 */
[----:B------:R-:W-:Y:S04]  /*03b0*/  @!P2 STS.U16 [R9+0x420], R16 ;  /* 0x000420100900a388 */ /* 0x000fe80000000400 */
[----:B----4-:R0:W-:Y:S01]  /*03c0*/  @!P4 STS.U16 [R9+0x630], R18 ;  /* 0x000630120900c388 */ /* 0x0101e20000000400 */
[----:B------:R-:W-:Y:S01]  /*03d0*/  BAR.SYNC.DEFER_BLOCKING 0x0 ;  /* 0x0000000000007b1d */ /* 0x000fe20000010000 */
[----:B------:R-:W-:-:S13]  /*03e0*/  ISETP.GE.OR P0, PT, R22, UR9, P3 ;  /* 0x0000000916007c0c */ /* 0x000fda0009f06670 */
[----:B------:R-:W1:Y:S01]  /*03f0*/  @!P0 LDC.64 R2, c[0x0][0x388] ;  /* 0x0000e200ff028b82 */ /* 0x000e620000000a00 */
[----:B------:R-:W2:Y:S04]  /*0400*/  @!P6 LDS.U16 R17, [R13] ;  /* 0x000000000d11e984 */ /* 0x000ea80000000400 */
[----:B------:R-:W3:Y:S04]  /*0410*/  @!P5 LDS.U16 R21, [R13+0x10] ;  /* 0x000010000d15d984 */ /* 0x000ee80000000400 */
[----:B------:R-:W4:Y:S01]  /*0420*/  @!P0 LDS.U16 R23, [R13+0x20] ;  /* 0x000020000d178984 */ /* 0x000f220000000400 */
[----:B------:R-:W-:Y:S01]  /*0430*/  ISETP.GE.OR P3, PT, R0, UR9, P3 ;  /* 0x0000000900007c0c */ /* 0x000fe20009f66670 */
[----:B0-----:R-:W-:-:S04]  /*0440*/  @!P0 IMAD R9, R22, UR8, R11 ;  /* 0x0000000816098c24 */ /* 0x001fc8000f8e020b */
[----:B-1----:R-:W-:Y:S01]  /*0450*/  @!P0 IMAD.WIDE R2, R9, 0x2, R2 ;  /* 0x0000000209028825 */ /* 0x002fe200078e0202 */
[----:B--2---:R0:W-:Y:S04]  /*0460*/  @!P6 STG.E.U16 desc[UR6][R6.64], R17 ;  /* 0x000000110600e986 */ /* 0x0041e8000c101506 */
[----:B---3--:R0:W-:Y:S04]  /*0470*/  @!P5 STG.E.U16 desc[UR6][R4.64], R21 ;  /* 0x000000150400d986 */ /* 0x0081e8000c101506 */
[----:B----4-:R0:W-:Y:S01]  /*0480*/  @!P0 STG.E.U16 desc[UR6][R2.64], R23 ;  /* 0x0000001702008986 */ /* 0x0101e2000c101506 */
[----:B------:R-:W-:Y:S05]  /*0490*/  @P3 EXIT ;  /* 0x000000000000394d */ /* 0x000fea0003800000 */
[----:B------:R-:W1:Y:S01]  /*04a0*/  LDS.U16 R13, [R13+0x30] ;  /* 0x000030000d0d7984 */ /* 0x000e620000000400 */
[----:B0-----:R-:W0:Y:S01]  /*04b0*/  LDC.64 R2, c[0x0][0x388] ;  /* 0x0000e200ff027b82 */ /* 0x001e220000000a00 */
[----:B------:R-:W-:-:S04]  /*04c0*/  IMAD R11, R0, UR8, R11 ;  /* 0x00000008000b7c24 */ /* 0x000fc8000f8e020b */
[----:B0-----:R-:W-:-:S05]  /*04d0*/  IMAD.WIDE R2, R11, 0x2, R2 ;  /* 0x000000020b027825 */ /* 0x001fca00078e0202 */
[----:B-1----:R-:W-:Y:S01]  /*04e0*/  STG.E.U16 desc[UR6][R2.64], R13 ;  /* 0x0000000d02007986 */ /* 0x002fe2000c101506 */
[----:B------:R-:W-:Y:S05]  /*04f0*/  EXIT ;  /* 0x000000000000794d */ /* 0x000fea0003800000 */
.L_x_49:
        /* <DEDUP_REMOVED lines=16> */
.L_x_72:


//--------------------- .text._ZN8pygpukit3ops2nn20transpose_f16_kernelEPK6__halfPS2_ii --------------------------
	.section	.text._ZN8pygpukit3ops2nn20transpose_f16_kernelEPK6__halfPS2_ii,"ax",@progbits
	.align	128
        .global         _ZN8pygpukit3ops2nn20transpose_f16_kernelEPK6__halfPS2_ii
        .type           _ZN8pygpukit3ops2nn20transpose_f16_kernelEPK6__halfPS2_ii,@function
        .size           _ZN8pygpukit3ops2nn20transpose_f16_kernelEPK6__halfPS2_ii,(.L_x_73 - _ZN8pygpukit3ops2nn20transpose_f16_kernelEPK6__halfPS2_ii)
        .other          _ZN8pygpukit3ops2nn20transpose_f16_kernelEPK6__halfPS2_ii,@"STO_CUDA_ENTRY STV_DEFAULT"
_ZN8pygpukit3ops2nn20transpose_f16_kernelEPK6__halfPS2_ii:
.text._ZN8pygpukit3ops2nn20transpose_f16_kernelEPK6__halfPS2_ii:
        /* <DEDUP_REMOVED lines=80> */
.L_x_50:
        /* <DEDUP_REMOVED lines=16> */
.L_x_73:


//--------------------- .text._ZN8pygpukit3ops2nn20transpose_f64_kernelEPKdPdii --------------------------
	.section	.text._ZN8pygpukit3ops2nn20transpose_f64_kernelEPKdPdii,"ax",@progbits
	.align	128
        .global         _ZN8pygpukit3ops2nn20transpose_f64_kernelEPKdPdii
        .type           _ZN8pygpukit3ops2nn20transpose_f64_kernelEPKdPdii,@function
        .size           _ZN8pygpukit3ops2nn20transpose_f64_kernelEPKdPdii,(.L_x_74 - _ZN8pygpukit3ops2nn20transpose_f64_kernelEPKdPdii)
        .other          _ZN8pygpukit3ops2nn20transpose_f64_kernelEPKdPdii,@"STO_CUDA_ENTRY STV_DEFAULT"
_ZN8pygpukit3ops2nn20transpose_f64_kernelEPKdPdii:
.text._ZN8pygpukit3ops2nn20transpose_f64_kernelEPKdPdii:
        /* <DEDUP_REMOVED lines=29> */
[----:B-1----:R-:W-:Y:S02]  /*01d0*/  @!P4 IMAD.WIDE R16, R17, 0x8, R6 ;  /* 0x000000081110c825 */ /* 0x002fe400078e0206 */
[----:B--2---:R-:W2:Y:S02]  /*01e0*/  @!P0 LDG.E.64.CONSTANT R2, desc[UR6][R2.64] ;  /* 0x0000000602028981 */ /* 0x004ea4000c1e9b00 */
[----:B---3--:R-:W-:Y:S02]  /*01f0*/  @!P1 IMAD.WIDE R18, R19, 0x8, R12 ;  /* 0x0000000813129825 */ /* 0x008fe400078e020c */
[----:B------:R-:W3:Y:S04]  /*0200*/  @!P4 LDG.E.64.CONSTANT R16, desc[UR6][R16.64] ;  /* 0x000000061010c981 */ /* 0x000ee8000c1e9b00 */
[----:B------:R0:W5:Y:S01]  /*0210*/  @!P1 LDG.E.64.CONSTANT R6, desc[UR6][R18.64] ;  /* 0x0000000612069981 */ /* 0x000162000c1e9b00 */
[----:B----4-:R-:W-:-:S05]  /*0220*/  @!P2 IMAD.WIDE R10, R21, 0x8, R10 ;  /* 0x00000008150aa825 */ /* 0x010fca00078e020a */
[----:B------:R-:W4:Y:S01]  /*0230*/  @!P2 LDG.E.64.CONSTANT R12, desc[UR6][R10.64] ;  /* 0x000000060a0ca981 */ /* 0x000f22000c1e9b00 */
[----:B------:R-:W1:Y:S01]  /*0240*/  S2UR UR5, SR_CgaCtaId ;  /* 0x00000000000579c3 */ /* 0x000e620000008800 */
[----:B------:R-:W-:Y:S01]  /*0250*/  UMOV UR4, 0x400 ;  /* 0x0000040000047882 */ /* 0x000fe20000000000 */
[----:B------:R-:W-:Y:S01]  /*0260*/  LEA R5, R5, R4, 0x5 ;  /* 0x0000000405057211 */ /* 0x000fe200078e28ff */
[----:B------:R-:W-:Y:S01]  /*0270*/  IMAD R14, R9, 0x20, R0 ;  /* 0x00000020090e7824 */ /* 0x000fe200078e0200 */
[----:B-1----:R-:W-:-:S06]  /*0280*/  ULEA UR4, UR5, UR4, 0x18 ;  /* 0x0000000405047291 */ /* 0x002fcc000f8ec0ff */
[----:B------:R-:W-:-:S05]  /*0290*/  LEA R15, R4, UR4, 0x3 ;  /* 0x00000004040f7c11 */ /* 0x000fca000f8e18ff */
[--C-:B------:R-:W-:Y:S01]  /*02a0*/  IMAD R21, R0, 0x108, R15.reuse ;  /* 0x0000010800157824 */ /* 0x100fe200078e020f */
[----:B------:R-:W-:Y:S02]  /*02b0*/  ISETP.GE.AND P3, PT, R5, UR8, PT ;  /* 0x0000000805007c0c */ /* 0x000fe4000bf66270 */
[C---:B0-----:R-:W-:Y:S02]  /*02c0*/  IADD3 R18, PT, PT, R14.reuse, 0x8, RZ ;  /* 0x000000080e127810 */ /* 0x041fe40007ffe0ff */
[C---:B------:R-:W-:Y:S02]  /*02d0*/  IADD3 R20, PT, PT, R14.reuse, 0x10, RZ ;  /* 0x000000100e147810 */ /* 0x040fe40007ffe0ff */
[----:B------:R-:W-:Y:S02]  /*02e0*/  ISETP.GE.OR P6, PT, R14, UR9, P3 ;  /* 0x000000090e007c0c */ /* 0x000fe40009fc6670 */
[----:B------:R-:W-:Y:S01]  /*02f0*/  ISETP.GE.OR P5, PT, R18, UR9, P3 ;  /* 0x0000000912007c0c */ /* 0x000fe20009fa6670 */
[----:B------:R-:W-:-:S05]  /*0300*/  IMAD R15, R4, 0x100, R15 ;  /* 0x00000100040f7824 */ /* 0x000fca00078e020f */
[----:B------:R-:W-:-:S05]  /*0310*/  LEA R0, R0, R15, 0x3 ;  /* 0x0000000f00007211 */ /* 0x000fca00078e18ff */
[----:B------:R-:W0:Y:S08]  /*0320*/  @!P6 LDC.64 R26, c[0x0][0x388] ;  /* 0x0000e200ff1aeb82 */ /* 0x000e300000000a00 */
[----:B------:R-:W1:Y:S01]  /*0330*/  @!P5 LDC.64 R24, c[0x0][0x388] ;  /* 0x0000e200ff18db82 */ /* 0x000e620000000a00 */
[----:B------:R-:W-:Y:S01]  /*0340*/  IADD3 R4, PT, PT, R14, 0x18, RZ ;  /* 0x000000180e047810 */ /* 0x000fe20007ffe0ff */
[----:B--2---:R-:W-:Y:S04]  /*0350*/  @!P0 STS.64 [R21], R2 ;  /* 0x0000000215008388 */ /* 0x004fe80000000a00 */
[----:B---3--:R-:W-:Y:S04]  /*0360*/  @!P4 STS.64 [R21+0x18c0], R16 ;  /* 0x0018c0101500c388 */ /* 0x008fe80000000a00 */
[----:B-----5:R2:W-:Y:S04]  /*0370*/  @!P1 STS.64 [R21+0x840], R6 ;  /* 0x0008400615009388 */ /* 0x0205e80000000a00 */
[----:B----4-:R3:W-:Y:S01]  /*0380*/  @!P2 STS.64 [R21+0x1080], R12 ;  /* 0x0010800c1500a388 */ /* 0x0107e20000000a00 */
[----:B------:R-:W-:Y:S01]  /*0390*/  BAR.SYNC.DEFER_BLOCKING 0x0 ;  /* 0x0000000000007b1d */ /* 0x000fe20000010000 */
[----:B------:R-:W-:-:S13]  /*03a0*/  ISETP.GE.OR P0, PT, R20, UR9, P3 ;  /* 0x0000000914007c0c */ /* 0x000fda0009f06670 */
[----:B------:R-:W4:Y:S01]  /*03b0*/  @!P0 LDC.64 R22, c[0x0][0x388] ;  /* 0x0000e200ff168b82 */ /* 0x000f220000000a00 */
[----:B------:R-:W5:Y:S04]  /*03c0*/  @!P6 LDS.64 R10, [R0] ;  /* 0x00000000000ae984 */ /* 0x000f680000000a00 */
[----:B------:R-:W5:Y:S04]  /*03d0*/  @!P5 LDS.64 R8, [R0+0x40] ;  /* 0x000040000008d984 */ /* 0x000f680000000a00 */
[----:B------:R-:W5:Y:S01]  /*03e0*/  @!P0 LDS.64 R2, [R0+0x80] ;  /* 0x0000800000028984 */ /* 0x000f620000000a00 */
[----:B------:R-:W-:Y:S01]  /*03f0*/  ISETP.GE.OR P3, PT, R4, UR9, P3 ;  /* 0x0000000904007c0c */ /* 0x000fe20009f66670 */
[----:B--2---:R-:W-:-:S02]  /*0400*/  @!P6 IMAD R7, R14, UR8, R5 ;  /* 0x000000080e07ec24 */ /* 0x004fc4000f8e0205 */
[--C-:B---3--:R-:W-:Y:S02]  /*0410*/  @!P5 IMAD R13, R18, UR8, R5.reuse ;  /* 0x00000008120ddc24 */ /* 0x108fe4000f8e0205 */
[----:B------:R-:W-:Y:S02]  /*0420*/  @!P0 IMAD R15, R20, UR8, R5 ;  /* 0x00000008140f8c24 */ /* 0x000fe4000f8e0205 */
[----:B0-----:R-:W-:-:S04]  /*0430*/  @!P6 IMAD.WIDE R26, R7, 0x8, R26 ;  /* 0x00000008071ae825 */ /* 0x001fc800078e021a */
[----:B-1----:R-:W-:-:S04]  /*0440*/  @!P5 IMAD.WIDE R24, R13, 0x8, R24 ;  /* 0x000000080d18d825 */ /* 0x002fc800078e0218 */
[----:B----4-:R-:W-:Y:S01]  /*0450*/  @!P0 IMAD.WIDE R22, R15, 0x8, R22 ;  /* 0x000000080f168825 */ /* 0x010fe200078e0216 */
[----:B-----5:R0:W-:Y:S04]  /*0460*/  @!P6 STG.E.64 desc[UR6][R26.64], R10 ;  /* 0x0000000a1a00e986 */ /* 0x0201e8000c101b06 */
[----:B------:R0:W-:Y:S04]  /*0470*/  @!P5 STG.E.64 desc[UR6][R24.64], R8 ;  /* 0x000000081800d986 */ /* 0x0001e8000c101b06 */
[----:B------:R0:W-:Y:S01]  /*0480*/  @!P0 STG.E.64 desc[UR6][R22.64], R2 ;  /* 0x0000000216008986 */ /* 0x0001e2000c101b06 */
[----:B------:R-:W-:Y:S05]  /*0490*/  @P3 EXIT ;  /* 0x000000000000394d */ /* 0x000fea0003800000 */
[----:B0-----:R-:W0:Y:S01]  /*04a0*/  LDS.64 R2, [R0+0xc0] ;  /* 0x0000c00000027984 */ /* 0x001e220000000a00 */
[----:B------:R-:W1:Y:S01]  /*04b0*/  LDC.64 R6, c[0x0][0x388] ;  /* 0x0000e200ff067b82 */ /* 0x000e620000000a00 */
[----:B------:R-:W-:-:S04]  /*04c0*/  IMAD R5, R4, UR8, R5 ;  /* 0x0000000804057c24 */ /* 0x000fc8000f8e0205 */
[----:B-1----:R-:W-:-:S05]  /*04d0*/  IMAD.WIDE R4, R5, 0x8, R6 ;  /* 0x0000000805047825 */ /* 0x002fca00078e0206 */
[----:B0-----:R-:W-:Y:S01]  /*04e0*/  STG.E.64 desc[UR6][R4.64], R2 ;  /* 0x0000000204007986 */ /* 0x001fe2000c101b06 */
[----:B------:R-:W-:Y:S05]  /*04f0*/  EXIT ;  /* 0x000000000000794d */ /* 0x000fea0003800000 */
.L_x_51:
        /* <DEDUP_REMOVED lines=16> */
.L_x_74:


//--------------------- .text._ZN8pygpukit3ops2nn20transpose_f32_kernelEPKfPfii --------------------------
	.section	.text._ZN8pygpukit3ops2nn20transpose_f32_kernelEPKfPfii,"ax",@progbits
	.align	128
        .global         _ZN8pygpukit3ops2nn20transpose_f32_kernelEPKfPfii
        .type           _ZN8pygpukit3ops2nn20transpose_f32_kernelEPKfPfii,@function
        .size           _ZN8pygpukit3ops2nn20transpose_f32_kernelEPKfPfii,(.L_x_75 - _ZN8pygpukit3ops2nn20transpose_f32_kernelEPKfPfii)
        .other          _ZN8pygpukit3ops2nn20transpose_f32_kernelEPKfPfii,@"STO_CUDA_ENTRY STV_DEFAULT"
_ZN8pygpukit3ops2nn20transpose_f32_kernelEPKfPfii:
.text._ZN8pygpukit3ops2nn20transpose_f32_kernelEPKfPfii:
        /* <DEDUP_REMOVED lines=30> */
[----:B--2---:R0:W2:Y:S03]  /*01e0*/  @!P0 LDG.E.CONSTANT R10, desc[UR6][R12.64] ;  /* 0x000000060c0a8981 */ /* 0x0040a6000c1e9900 */
[----:B---3--:R-:W-:Y:S01]  /*01f0*/  @!P2 IMAD.WIDE R4, R19, 0x4, R4 ;  /* 0x000000041304a825 */ /* 0x008fe200078e0204 */
[----:B------:R1:W3:Y:S04]  /*0200*/  @!P1 LDG.E.CONSTANT R14, desc[UR6][R6.64] ;  /* 0x00000006060e9981 */ /* 0x0002e8000c1e9900 */
[----:B------:R5:W3:Y:S01]  /*0210*/  @!P2 LDG.E.CONSTANT R16, desc[UR6][R4.64] ;  /* 0x000000060410a981 */ /* 0x000ae2000c1e9900 */
[----:B----4-:R-:W-:-:S05]  /*0220*/  @!P4 IMAD.WIDE R2, R21, 0x4, R2 ;  /* 0x000000041502c825 */ /* 0x010fca00078e0202 */
[----:B------:R-:W4:Y:S01]  /*0230*/  @!P4 LDG.E.CONSTANT R18, desc[UR6][R2.64] ;  /* 0x000000060212c981 */ /* 0x000f22000c1e9900 */
        /* <DEDUP_REMOVED lines=21> */
[----:B--2---:R-:W-:Y:S04]  /*0390*/  @!P0 STS [R9], R10 ;  /* 0x0000000a09008388 */ /* 0x004fe80000000800 */
[----:B---3--:R-:W-:Y:S04]  /*03a0*/  @!P1 STS [R9+0x420], R14 ;  /* 0x0004200e09009388 */ /* 0x008fe80000000800 */
[----:B------:R-:W-:Y:S04]  /*03b0*/  @!P2 STS [R9+0x840], R16 ;  /* 0x000840100900a388 */ /* 0x000fe80000000800 */
[----:B----4-:R0:W-:Y:S01]  /*03c0*/  @!P4 STS [R9+0xc60], R18 ;  /* 0x000c60120900c388 */ /* 0x0101e20000000800 */
[----:B------:R-:W-:Y:S01]  /*03d0*/  BAR.SYNC.DEFER_BLOCKING 0x0 ;  /* 0x0000000000007b1d */ /* 0x000fe20000010000 */
[----:B------:R-:W-:-:S13]  /*03e0*/  ISETP.GE.OR P0, PT, R22, UR9, P3 ;  /* 0x0000000916007c0c */ /* 0x000fda0009f06670 */
[----:B------:R-:W1:Y:S01]  /*03f0*/  @!P0 LDC.64 R2, c[0x0][0x388] ;  /* 0x0000e200ff028b82 */ /* 0x000e620000000a00 */
[----:B------:R-:W2:Y:S04]  /*0400*/  @!P6 LDS R15, [R13] ;  /* 0x000000000d0fe984 */ /* 0x000ea80000000800 */
[----:B------:R-:W3:Y:S04]  /*0410*/  @!P5 LDS R19, [R13+0x20] ;  /* 0x000020000d13d984 */ /* 0x000ee80000000800 */
[----:B------:R-:W4:Y:S01]  /*0420*/  @!P0 LDS R23, [R13+0x40] ;  /* 0x000040000d178984 */ /* 0x000f220000000800 */
[----:B------:R-:W-:Y:S01]  /*0430*/  ISETP.GE.OR P3, PT, R0, UR9, P3 ;  /* 0x0000000900007c0c */ /* 0x000fe20009f66670 */
[----:B0-----:R-:W-:-:S04]  /*0440*/  @!P0 IMAD R9, R22, UR8, R11 ;  /* 0x0000000816098c24 */ /* 0x001fc8000f8e020b */
[----:B-1----:R-:W-:Y:S01]  /*0450*/  @!P0 IMAD.WIDE R2, R9, 0x4, R2 ;  /* 0x0000000409028825 */ /* 0x002fe200078e0202 */
[----:B--2---:R0:W-:Y:S04]  /*0460*/  @!P6 STG.E desc[UR6][R6.64], R15 ;  /* 0x0000000f0600e986 */ /* 0x0041e8000c101906 */
[----:B---3--:R0:W-:Y:S04]  /*0470*/  @!P5 STG.E desc[UR6][R4.64], R19 ;  /* 0x000000130400d986 */ /* 0x0081e8000c101906 */
[----:B----4-:R0:W-:Y:S01]  /*0480*/  @!P0 STG.E desc[UR6][R2.64], R23 ;  /* 0x0000001702008986 */ /* 0x0101e2000c101906 */
[----:B------:R-:W-:Y:S05]  /*0490*/  @P3 EXIT ;  /* 0x000000000000394d */ /* 0x000fea0003800000 */
[----:B------:R-:W1:Y:S01]  /*04a0*/  LDS R13, [R13+0x60] ;  /* 0x000060000d0d7984 */ /* 0x000e620000000800 */
[----:B0-----:R-:W0:Y:S01]  /*04b0*/  LDC.64 R2, c[0x0][0x388] ;  /* 0x0000e200ff027b82 */ /* 0x001e220000000a00 */
[----:B------:R-:W-:-:S04]  /*04c0*/  IMAD R11, R0, UR8, R11 ;  /* 0x00000008000b7c24 */ /* 0x000fc8000f8e020b */
[----:B0-----:R-:W-:-:S05]  /*04d0*/  IMAD.WIDE R2, R11, 0x4, R2 ;  /* 0x000000040b027825 */ /* 0x001fca00078e0202 */
[----:B-1----:R-:W-:Y:S01]  /*04e0*/  STG.E desc[UR6][R2.64], R13 ;  /* 0x0000000d02007986 */ /* 0x002fe2000c101906 */
[----:B------:R-:W-:Y:S05]  /*04f0*/  EXIT ;  /* 0x000000000000794d */ /* 0x000fea0003800000 */
.L_x_52:
        /* <DEDUP_REMOVED lines=16> */
.L_x_75:


//--------------------- .nv.shared.reserved.0     --------------------------
	.section	.nv.shared.reserved.0,"aw",@nobits
	.weak		__nv_reservedSMEM_offset_0_alias
	.size		__nv_reservedSMEM_offset_0_alias, 0, 64
	.other		__nv_reservedSMEM_offset_0_alias,@"STO_CUDA_RESERVED_SHARED STV_DEFAULT"
__nv_reservedSMEM_offset_0_alias:
	.zero		0
	.zero		64


//--------------------- .nv.shared._ZN8pygpukit3ops2nn21transpose_bf16_kernelEPK13__nv_bfloat16PS2_ii --------------------------
	.section	.nv.shared._ZN8pygpukit3ops2nn21transpose_bf16_kernelEPK13__nv_bfloat16PS2_ii,"aw",@nobits
	.sectionflags	@""
	.align	2
.nv.shared._ZN8pygpukit3ops2nn21transpose_bf16_kernelEPK13__nv_bfloat16PS2_ii:
	.zero		3136


//--------------------- .nv.shared._ZN8pygpukit3ops2nn20transpose_f16_kernelEPK6__halfPS2_ii --------------------------
	.section	.nv.shared._ZN8pygpukit3ops2nn20transpose_f16_kernelEPK6__halfPS2_ii,"aw",@nobits
	.sectionflags	@""
	.align	2
.nv.shared._ZN8pygpukit3ops2nn20transpose_f16_kernelEPK6__halfPS2_ii:
	.zero		3136


//--------------------- .nv.shared._ZN8pygpukit3ops2nn20transpose_f64_kernelEPKdPdii --------------------------
	.section	.nv.shared._ZN8pygpukit3ops2nn20transpose_f64_kernelEPKdPdii,"aw",@nobits
	.sectionflags	@""
	.align	8
.nv.shared._ZN8pygpukit3ops2nn20transpose_f64_kernelEPKdPdii:
	.zero		9472


//--------------------- .nv.shared._ZN8pygpukit3ops2nn20transpose_f32_kernelEPKfPfii --------------------------
	.section	.nv.shared._ZN8pygpukit3ops2nn20transpose_f32_kernelEPKfPfii,"aw",@nobits
	.sectionflags	@""
	.align	4
.nv.shared._ZN8pygpukit3ops2nn20transpose_f32_kernelEPKfPfii:
	.zero		5248


//--------------------- .nv.constant0._ZN8pygpukit3ops2nn15copy_i32_kernelEPKiPim --------------------------
	.section	.nv.constant0._ZN8pygpukit3ops2nn15copy_i32_kernelEPKiPim,"a",@progbits
	.sectionflags	@""
	.align	4
.nv.constant0._ZN8pygpukit3ops2nn15copy_i32_kernelEPKiPim:
	.zero		920


//--------------------- .nv.constant0._ZN8pygpukit3ops2nn16copy_bf16_kernelEPK13__nv_bfloat16PS2_m --------------------------
	.section	.nv.constant0._ZN8pygpukit3ops2nn16copy_bf16_kernelEPK13__nv_bfloat16PS2_m,"a",@progbits
	.sectionflags	@""
	.align	4
.nv.constant0._ZN8pygpukit3ops2nn16copy_bf16_kernelEPK13__nv_bfloat16PS2_m:
	.zero		920


//--------------------- .nv.constant0._ZN8pygpukit3ops2nn15copy_f16_kernelEPK6__halfPS2_m --------------------------
	.section	.nv.constant0._ZN8pygpukit3ops2nn15copy_f16_kernelEPK6__halfPS2_m,"a",@progbits
	.sectionflags	@""
	.align	4
.nv.constant0._ZN8pygpukit3ops2nn15copy_f16_kernelEPK6__halfPS2_m:
	.zero		920


//--------------------- .nv.constant0._ZN8pygpukit3ops2nn15copy_f32_kernelEPKfPfm --------------------------
	.section	.nv.constant0._ZN8pygpukit3ops2nn15copy_f32_kernelEPKfPfm,"a",@progbits
	.sectionflags	@""
	.align	4
.nv.constant0._ZN8pygpukit3ops2nn15copy_f32_kernelEPKfPfm:
	.zero		920


//--------------------- .nv.constant0._ZN8pygpukit3ops2nn25transpose_021_bf16_kernelEPK13__nv_bfloat16PS2_mmm --------------------------
	.section	.nv.constant0._ZN8pygpukit3ops2nn25transpose_021_bf16_kernelEPK13__nv_bfloat16PS2_mmm,"a",@progbits
	.sectionflags	@""
	.align	4
.nv.constant0._ZN8pygpukit3ops2nn25transpose_021_bf16_kernelEPK13__nv_bfloat16PS2_mmm:
	.zero		936


//--------------------- .nv.constant0._ZN8pygpukit3ops2nn24transpose_021_f16_kernelEPK6__halfPS2_mmm --------------------------
	.section	.nv.constant0._ZN8pygpukit3ops2nn24transpose_021_f16_kernelEPK6__halfPS2_mmm,"a",@progbits
	.sectionflags	@""
	.align	4
.nv.constant0._ZN8pygpukit3ops2nn24transpose_021_f16_kernelEPK6__halfPS2_mmm:
	.zero		936


//--------------------- .nv.constant0._ZN8pygpukit3ops2nn24transpose_021_f32_kernelEPKfPfmmm --------------------------
	.section	.nv.constant0._ZN8pygpukit3ops2nn24transpose_021_f32_kernelEPKfPfmmm,"a",@progbits
	.sectionflags	@""
	.align	4
.nv.constant0._ZN8pygpukit3ops2nn24transpose_021_f32_kernelEPKfPfmmm:
	.zero		936


//--------------------- .nv.constant0._ZN8pygpukit3ops2nn35repeat_interleave_axis1_bf16_kernelEPK13__nv_bfloat16PS2_mmmm --------------------------
	.section	.nv.constant0._ZN8pygpukit3ops2nn35repeat_interleave_axis1_bf16_kernelEPK13__nv_bfloat16PS2_mmmm,"a",@progbits
	.sectionflags	@""
	.align	4
.nv.constant0._ZN8pygpukit3ops2nn35repeat_interleave_axis1_bf16_kernelEPK13__nv_bfloat16PS2_mmmm:
	.zero		944


//--------------------- .nv.constant0._ZN8pygpukit3ops2nn34repeat_interleave_axis1_f16_kernelEPK6__halfPS2_mmmm --------------------------
	.section	.nv.constant0._ZN8pygpukit3ops2nn34repeat_interleave_axis1_f16_kernelEPK6__halfPS2_mmmm,"a",@progbits
	.sectionflags	@""
	.align	4
.nv.constant0._ZN8pygpukit3ops2nn34repeat_interleave_axis1_f16_kernelEPK6__halfPS2_mmmm:
	.zero		944


//--------------------- .nv.constant0._ZN8pygpukit3ops2nn34repeat_interleave_axis1_f32_kernelEPKfPfmmmm --------------------------
	.section	.nv.constant0._ZN8pygpukit3ops2nn34repeat_interleave_axis1_f32_kernelEPKfPfmmmm,"a",@progbits
	.sectionflags	@""
	.align	4
.nv.constant0._ZN8pygpukit3ops2nn34repeat_interleave_axis1_f32_kernelEPKfPfmmmm:
	.zero		944


//--------------------- .nv.constant0._ZN8pygpukit3ops2nn24concat_axis0_bf16_kernelEPK13__nv_bfloat16S4_PS2_mmm --------------------------
	.section	.nv.constant0._ZN8pygpukit3ops2nn24concat_axis0_bf16_kernelEPK13__nv_bfloat16S4_PS2_mmm,"a",@progbits
	.sectionflags	@""
	.align	4
.nv.constant0._ZN8pygpukit3ops2nn24concat_axis0_bf16_kernelEPK13__nv_bfloat16S4_PS2_mmm:
	.zero		944


//--------------------- .nv.constant0._ZN8pygpukit3ops2nn23concat_axis0_f16_kernelEPK6__halfS4_PS2_mmm --------------------------
	.section	.nv.constant0._ZN8pygpukit3ops2nn23concat_axis0_f16_kernelEPK6__halfS4_PS2_mmm,"a",@progbits
	.sectionflags	@""
	.align	4
.nv.constant0._ZN8pygpukit3ops2nn23concat_axis0_f16_kernelEPK6__halfS4_PS2_mmm:
	.zero		944


//--------------------- .nv.constant0._ZN8pygpukit3ops2nn23concat_axis0_f32_kernelEPKfS3_Pfmmm --------------------------
	.section	.nv.constant0._ZN8pygpukit3ops2nn23concat_axis0_f32_kernelEPKfS3_Pfmmm,"a",@progbits
	.sectionflags	@""
	.align	4
.nv.constant0._ZN8pygpukit3ops2nn23concat_axis0_f32_kernelEPKfS3_Pfmmm:
	.zero		944


//--------------------- .nv.constant0._ZN8pygpukit3ops2nn21transpose_bf16_kernelEPK13__nv_bfloat16PS2_ii --------------------------
	.section	.nv.constant0._ZN8pygpukit3ops2nn21transpose_bf16_kernelEPK13__nv_bfloat16PS2_ii,"a",@progbits
	.sectionflags	@""
	.align	4
.nv.constant0._ZN8pygpukit3ops2nn21transpose_bf16_kernelEPK13__nv_bfloat16PS2_ii:
	.zero		920


//--------------------- .nv.constant0._ZN8pygpukit3ops2nn20transpose_f16_kernelEPK6__halfPS2_ii --------------------------
	.section	.nv.constant0._ZN8pygpukit3ops2nn20transpose_f16_kernelEPK6__halfPS2_ii,"a",@progbits
	.sectionflags	@""
	.align	4
.nv.constant0._ZN8pygpukit3ops2nn20transpose_f16_kernelEPK6__halfPS2_ii:
	.zero		920


//--------------------- .nv.constant0._ZN8pygpukit3ops2nn20transpose_f64_kernelEPKdPdii --------------------------
	.section	.nv.constant0._ZN8pygpukit3ops2nn20transpose_f64_kernelEPKdPdii,"a",@progbits
	.sectionflags	@""
	.align	4
.nv.constant0._ZN8pygpukit3ops2nn20transpose_f64_kernelEPKdPdii:
	.zero		920


//--------------------- .nv.constant0._ZN8pygpukit3ops2nn20transpose_f32_kernelEPKfPfii --------------------------
	.section	.nv.constant0._ZN8pygpukit3ops2nn20transpose_f32_kernelEPKfPfii,"a",@progbits
	.sectionflags	@""
	.align	4
.nv.constant0._ZN8pygpukit3ops2nn20transpose_f32_kernelEPKfPfii:
	.zero		920


//--------------------- SYMBOLS --------------------------

	.type		.nv.reservedSmem.offset0,@object
	.size		.nv.reservedSmem.offset0,0x4
	.type		.nv.reservedSmem.cap,@object
	.size		.nv.reservedSmem.cap,0x4
